	.target	sm_90a

	.elftype	@"ET_EXEC"


//--------------------- .note.nv.tkinfo           --------------------------
	.section	.note.nv.tkinfo,"",@"SHT_NOTE"
	.sectionflags	@"SHF_NOTE_NV_TKINFO"
	.tkinfo
        /*0018*/ 	.word	0x00000002
        /*0030*/ 	.string	""
        /*0030*/ 	.string	"ptxas"
        /*0030*/ 	.string	"Cuda compilation tools, release 13.0, V13.0.88"
        /*0030*/ 	.string	"Build cuda_13.0.r13.0/compiler.36424714_0"
        /*0030*/ 	.string	"-arch sm_90a -m 64 "



//--------------------- .note.nv.cuinfo           --------------------------
	.section	.note.nv.cuinfo,"",@"SHT_NOTE"
	.sectionflags	@"SHF_NOTE_NV_CUINFO"
        /*0018*/ 	.short	0x0002
        /*001a*/ 	.short	0x005a
        /*001c*/ 	.short	0x0082
	.zero		2


//--------------------- .nv.info                  --------------------------
	.section	.nv.info,"",@"SHT_CUDA_INFO"
	.align	4


	//----- nvinfo : EIATTR_REGCOUNT
	.align		4
        /*0000*/ 	.byte	0x04, 0x2f
        /*0002*/ 	.short	(.L_15 - .L_14)
	.align		4
.L_14:
        /*0004*/ 	.word	index@(_ZN7cutlass13device_kernelINS_4gemm6kernel13GemmUniversalIN4cute5tupleIJiiiiEEENS1_10collective13CollectiveMmaINS1_34MainloopSm90TmaGmmaWarpSpecializedILi14ENS5_IJNS4_1CILi8EEENSA_ILi1EEESC_EEENS1_35KernelTmaWarpSpecializedCooperativeEEENS5_IJNSA_ILi128EEESG_NSA_ILi64EEEEEEaNS5_IJlSC_lEEEaSJ_NS4_8TiledMMAINS4_8MMA_AtomIJNS4_4SM904GMMA27MMA_64x128x32_S32S8S8_SS_TNEEEENS4_6LayoutINS5_IJNSA_ILi2EEESC_SC_EEENS5_IJSC_NSA_ILi0EEEST_EEEEENS5_IJNS4_10UnderscoreESW_SW_EEEEENS4_13SM90_TMA_LOADENS4_14ComposedLayoutINS4_7SwizzleILi2ELi4ELi3EEENS4_18smem_ptr_flag_bitsILi8EEENSQ_INS5_IJSB_SH_EEENS5_IJSH_SC_EEEEEEEvNS4_8identityENS4_23SM90_TMA_LOAD_MULTICASTES18_vS19_EENS_8epilogue10collective6detail29Sm90TmaWarpSpecializedAdapterINS1D_15DefaultEpilogueIaSJ_SJ_NS1C_6thread17LinearCombinationIaLi1EiiLNS1H_9ScaleType4KindE0ELNS_15FloatRoundStyleE2EaEENS1_15EpilogueDefaultEEEEEvvEEEEvNT_6ParamsE)
        /*0008*/ 	.word	0x000000a8


	//----- nvinfo : EIATTR_FRAME_SIZE
	.align		4
.L_15:
        /*000c*/ 	.byte	0x04, 0x11
        /*000e*/ 	.short	(.L_17 - .L_16)
	.align		4
.L_16:
        /*0010*/ 	.word	index@(_ZN7cutlass13device_kernelINS_4gemm6kernel13GemmUniversalIN4cute5tupleIJiiiiEEENS1_10collective13CollectiveMmaINS1_34MainloopSm90TmaGmmaWarpSpecializedILi14ENS5_IJNS4_1CILi8EEENSA_ILi1EEESC_EEENS1_35KernelTmaWarpSpecializedCooperativeEEENS5_IJNSA_ILi128EEESG_NSA_ILi64EEEEEEaNS5_IJlSC_lEEEaSJ_NS4_8TiledMMAINS4_8MMA_AtomIJNS4_4SM904GMMA27MMA_64x128x32_S32S8S8_SS_TNEEEENS4_6LayoutINS5_IJNSA_ILi2EEESC_SC_EEENS5_IJSC_NSA_ILi0EEEST_EEEEENS5_IJNS4_10UnderscoreESW_SW_EEEEENS4_13SM90_TMA_LOADENS4_14ComposedLayoutINS4_7SwizzleILi2ELi4ELi3EEENS4_18smem_ptr_flag_bitsILi8EEENSQ_INS5_IJSB_SH_EEENS5_IJSH_SC_EEEEEEEvNS4_8identityENS4_23SM90_TMA_LOAD_MULTICASTES18_vS19_EENS_8epilogue10collective6detail29Sm90TmaWarpSpecializedAdapterINS1D_15DefaultEpilogueIaSJ_SJ_NS1C_6thread17LinearCombinationIaLi1EiiLNS1H_9ScaleType4KindE0ELNS_15FloatRoundStyleE2EaEENS1_15EpilogueDefaultEEEEEvvEEEEvNT_6ParamsE)
        /*0014*/ 	.word	0x00000000


	//----- nvinfo : EIATTR_MIN_STACK_SIZE
	.align		4
.L_17:
        /*0018*/ 	.byte	0x04, 0x12
        /*001a*/ 	.short	(.L_19 - .L_18)
	.align		4
.L_18:
        /*001c*/ 	.word	index@(_ZN7cutlass13device_kernelINS_4gemm6kernel13GemmUniversalIN4cute5tupleIJiiiiEEENS1_10collective13CollectiveMmaINS1_34MainloopSm90TmaGmmaWarpSpecializedILi14ENS5_IJNS4_1CILi8EEENSA_ILi1EEESC_EEENS1_35KernelTmaWarpSpecializedCooperativeEEENS5_IJNSA_ILi128EEESG_NSA_ILi64EEEEEEaNS5_IJlSC_lEEEaSJ_NS4_8TiledMMAINS4_8MMA_AtomIJNS4_4SM904GMMA27MMA_64x128x32_S32S8S8_SS_TNEEEENS4_6LayoutINS5_IJNSA_ILi2EEESC_SC_EEENS5_IJSC_NSA_ILi0EEEST_EEEEENS5_IJNS4_10UnderscoreESW_SW_EEEEENS4_13SM90_TMA_LOADENS4_14ComposedLayoutINS4_7SwizzleILi2ELi4ELi3EEENS4_18smem_ptr_flag_bitsILi8EEENSQ_INS5_IJSB_SH_EEENS5_IJSH_SC_EEEEEEEvNS4_8identityENS4_23SM90_TMA_LOAD_MULTICASTES18_vS19_EENS_8epilogue10collective6detail29Sm90TmaWarpSpecializedAdapterINS1D_15DefaultEpilogueIaSJ_SJ_NS1C_6thread17LinearCombinationIaLi1EiiLNS1H_9ScaleType4KindE0ELNS_15FloatRoundStyleE2EaEENS1_15EpilogueDefaultEEEEEvvEEEEvNT_6ParamsE)
        /*0020*/ 	.word	0x00000000
.L_19:


//--------------------- .nv.compat                --------------------------
	.section	.nv.compat,"",@"SHT_CUDA_COMPAT_INFO"
	.align	4
        /*0000*/ 	.byte	0x02, 0x09, 0x01, 0x00, 0x02, 0x02, 0x04, 0x00, 0x02, 0x05, 0x05, 0x00, 0x03, 0x07, 0x01, 0x01
        /*0010*/ 	.byte	0x02, 0x03, 0x01, 0x00, 0x02, 0x06, 0x01, 0x00, 0x04, 0x0b, 0x08, 0x00, 0x00, 0x00, 0x00, 0x00
        /*0020*/ 	.byte	0x00, 0x00, 0x00, 0x00


//--------------------- .nv.info._ZN7cutlass13device_kernelINS_4gemm6kernel13GemmUniversalIN4cute5tupleIJiiiiEEENS1_10collective13CollectiveMmaINS1_34MainloopSm90TmaGmmaWarpSpecializedILi14ENS5_IJNS4_1CILi8EEENSA_ILi1EEESC_EEENS1_35KernelTmaWarpSpecializedCooperativeEEENS5_IJNSA_ILi128EEESG_NSA_ILi64EEEEEEaNS5_IJlSC_lEEEaSJ_NS4_8TiledMMAINS4_8MMA_AtomIJNS4_4SM904GMMA27MMA_64x128x32_S32S8S8_SS_TNEEEENS4_6LayoutINS5_IJNSA_ILi2EEESC_SC_EEENS5_IJSC_NSA_ILi0EEEST_EEEEENS5_IJNS4_10UnderscoreESW_SW_EEEEENS4_13SM90_TMA_LOADENS4_14ComposedLayoutINS4_7SwizzleILi2ELi4ELi3EEENS4_18smem_ptr_flag_bitsILi8EEENSQ_INS5_IJSB_SH_EEENS5_IJSH_SC_EEEEEEEvNS4_8identityENS4_23SM90_TMA_LOAD_MULTICASTES18_vS19_EENS_8epilogue10collective6detail29Sm90TmaWarpSpecializedAdapterINS1D_15DefaultEpilogueIaSJ_SJ_NS1C_6thread17LinearCombinationIaLi1EiiLNS1H_9ScaleType4KindE0ELNS_15FloatRoundStyleE2EaEENS1_15EpilogueDefaultEEEEEvvEEEEvNT_6ParamsE --------------------------
	.section	.nv.info._ZN7cutlass13device_kernelINS_4gemm6kernel13GemmUniversalIN4cute5tupleIJiiiiEEENS1_10collective13CollectiveMmaINS1_34MainloopSm90TmaGmmaWarpSpecializedILi14ENS5_IJNS4_1CILi8EEENSA_ILi1EEESC_EEENS1_35KernelTmaWarpSpecializedCooperativeEEENS5_IJNSA_ILi128EEESG_NSA_ILi64EEEEEEaNS5_IJlSC_lEEEaSJ_NS4_8TiledMMAINS4_8MMA_AtomIJNS4_4SM904GMMA27MMA_64x128x32_S32S8S8_SS_TNEEEENS4_6LayoutINS5_IJNSA_ILi2EEESC_SC_EEENS5_IJSC_NSA_ILi0EEEST_EEEEENS5_IJNS4_10UnderscoreESW_SW_EEEEENS4_13SM90_TMA_LOADENS4_14ComposedLayoutINS4_7SwizzleILi2ELi4ELi3EEENS4_18smem_ptr_flag_bitsILi8EEENSQ_INS5_IJSB_SH_EEENS5_IJSH_SC_EEEEEEEvNS4_8identityENS4_23SM90_TMA_LOAD_MULTICASTES18_vS19_EENS_8epilogue10collective6detail29Sm90TmaWarpSpecializedAdapterINS1D_15DefaultEpilogueIaSJ_SJ_NS1C_6thread17LinearCombinationIaLi1EiiLNS1H_9ScaleType4KindE0ELNS_15FloatRoundStyleE2EaEENS1_15EpilogueDefaultEEEEEvvEEEEvNT_6ParamsE,"",@"SHT_CUDA_INFO"
	.sectionflags	@""
	.align	4


	//----- nvinfo : EIATTR_CUDA_API_VERSION
	.align		4
        /*0000*/ 	.byte	0x04, 0x37
        /*0002*/ 	.short	(.L_21 - .L_20)
.L_20:
        /*0004*/ 	.word	0x00000082


	//----- nvinfo : EIATTR_KPARAM_INFO
	.align		4
.L_21:
        /*0008*/ 	.byte	0x04, 0x17
        /*000a*/ 	.short	(.L_23 - .L_22)
.L_22:
        /*000c*/ 	.word	0x00000000
        /*0010*/ 	.short	0x0000
        /*0012*/ 	.short	0x0070
        /*0014*/ 	.byte	0x00, 0xf0, 0x01, 0x10


	//----- nvinfo : EIATTR_SPARSE_MMA_MASK
	.align		4
.L_23:
        /*0018*/ 	.byte	0x03, 0x50
        /*001a*/ 	.short	0x0000


	//----- nvinfo : EIATTR_MAXREG_COUNT
	.align		4
        /*001c*/ 	.byte	0x03, 0x1b
        /*001e*/ 	.short	0x00a8


	//----- nvinfo : EIATTR_NUM_BARRIERS
	.align		4
        /*0020*/ 	.byte	0x02, 0x4c
        /*0022*/ 	.byte	0x01
	.zero		1


	//----- nvinfo : EIATTR_EXTERNS
	.align		4
        /*0024*/ 	.byte	0x04, 0x0f
        /*0026*/ 	.short	(.L_25 - .L_24)


	//   ....[0]....
	.align		4
.L_24:
        /*0028*/ 	.word	index@(__assertfail)


	//----- nvinfo : EIATTR_MERCURY_ISA_VERSION
	.align		4
.L_25:
        /*002c*/ 	.byte	0x03, 0x5f
        /*002e*/ 	.short	0x0101


	//----- nvinfo : EIATTR_INT_WARP_WIDE_INSTR_OFFSETS
	.align		4
        /*0030*/ 	.byte	0x04, 0x31
        /*0032*/ 	.short	(.L_27 - .L_26)


	//   ....[0]....
.L_26:
        /*0034*/ 	.word	0x00000630


	//   ....[1]....
        /*0038*/ 	.word	0x00000640


	//   ....[2]....
        /*003c*/ 	.word	0x000007c0


	//----- nvinfo : EIATTR_COOP_GROUP_MASK_REGIDS
	.align		4
.L_27:
        /*0040*/ 	.byte	0x04, 0x29
        /*0042*/ 	.short	(.L_29 - .L_28)


	//   ....[0]....
.L_28:
        /*0044*/ 	.word	0xffffffff


	//   ....[1]....
        /*0048*/ 	.word	0xffffffff


	//   ....[2]....
        /*004c*/ 	.word	0xffffffff


	//   ....[3]....
        /*0050*/ 	.word	0xffffffff


	//   ....[4]....
        /*0054*/ 	.word	0xffffffff


	//   ....[5]....
        /*0058*/ 	.word	0xffffffff


	//----- nvinfo : EIATTR_COOP_GROUP_INSTR_OFFSETS
	.align		4
.L_29:
        /*005c*/ 	.byte	0x04, 0x28
        /*005e*/ 	.short	(.L_31 - .L_30)


	//   ....[0]....
.L_30:
        /*0060*/ 	.word	0x00000060


	//   ....[1]....
        /*0064*/ 	.word	0x00000070


	//   ....[2]....
        /*0068*/ 	.word	0x00000130


	//   ....[3]....
        /*006c*/ 	.word	0x00000460


	//   ....[4]....
        /*0070*/ 	.word	0x00000960


	//   ....[5]....
        /*0074*/ 	.word	0x00001390


	//----- nvinfo : EIATTR_REG_RECONFIG
	.align		4
.L_31:
        /*0078*/ 	.byte	0x01, 0x54
	.zero		2


	//----- nvinfo : EIATTR_SYSCALL_OFFSETS
	.align		4
        /*007c*/ 	.byte	0x04, 0x46
        /*007e*/ 	.short	(.L_33 - .L_32)


	//   ....[0]....
.L_32:
        /*0080*/ 	.word	0x00001550


	//----- nvinfo : EIATTR_MBARRIER_INSTR_OFFSETS
	.align		4
.L_33:
        /*0084*/ 	.byte	0x04, 0x39
        /*0086*/ 	.short	(.L_35 - .L_34)


	//   ....[0]....
.L_34:
        /*0088*/ 	.word	0x00000280
        /*008c*/ 	.word	0x000000ff
        /*0090*/ 	.word	0x00000000
        /*0094*/ 	.short	0x0100
        /*0096*/ 	.byte	0x08
	.zero		1


	//   ....[1]....
        /*0098*/ 	.word	0x00000290
        /*009c*/ 	.word	0x000000ff
        /*00a0*/ 	.word	0x00000070
        /*00a4*/ 	.short	0x0100
        /*00a6*/ 	.byte	0x08
	.zero		1


	//   ....[2]....
        /*00a8*/ 	.word	0x000002a0
        /*00ac*/ 	.word	0x000000ff
        /*00b0*/ 	.word	0x00000008
        /*00b4*/ 	.short	0x0100
        /*00b6*/ 	.byte	0x08
	.zero		1


	//   ....[3]....
        /*00b8*/ 	.word	0x000002b0
        /*00bc*/ 	.word	0x000000ff
        /*00c0*/ 	.word	0x00000078
        /*00c4*/ 	.short	0x0100
        /*00c6*/ 	.byte	0x08
	.zero		1


	//   ....[4]....
        /*00c8*/ 	.word	0x000002c0
        /*00cc*/ 	.word	0x000000ff
        /*00d0*/ 	.word	0x00000010
        /*00d4*/ 	.short	0x0100
        /*00d6*/ 	.byte	0x08
	.zero		1


	//   ....[5]....
        /*00d8*/ 	.word	0x000002d0
        /*00dc*/ 	.word	0x000000ff
        /*00e0*/ 	.word	0x00000080
        /*00e4*/ 	.short	0x0100
        /*00e6*/ 	.byte	0x08
	.zero		1


	//   ....[6]....
        /*00e8*/ 	.word	0x000002e0
        /*00ec*/ 	.word	0x000000ff
        /*00f0*/ 	.word	0x00000018
        /*00f4*/ 	.short	0x0100
        /*00f6*/ 	.byte	0x08
	.zero		1


	//   ....[7]....
        /*00f8*/ 	.word	0x000002f0
        /*00fc*/ 	.word	0x000000ff
        /*0100*/ 	.word	0x00000088
        /*0104*/ 	.short	0x0100
        /*0106*/ 	.byte	0x08
	.zero		1


	//   ....[8]....
        /*0108*/ 	.word	0x00000300
        /*010c*/ 	.word	0x000000ff
        /*0110*/ 	.word	0x00000020
        /*0114*/ 	.short	0x0100
        /*0116*/ 	.byte	0x08
	.zero		1


	//   ....[9]....
        /*0118*/ 	.word	0x00000310
        /*011c*/ 	.word	0x000000ff
        /*0120*/ 	.word	0x00000090
        /*0124*/ 	.short	0x0100
        /*0126*/ 	.byte	0x08
	.zero		1


	//   ....[10]....
        /*0128*/ 	.word	0x00000320
        /*012c*/ 	.word	0x000000ff
        /*0130*/ 	.word	0x00000028
        /*0134*/ 	.short	0x0100
        /*0136*/ 	.byte	0x08
	.zero		1


	//   ....[11]....
        /*0138*/ 	.word	0x00000330
        /*013c*/ 	.word	0x000000ff
        /*0140*/ 	.word	0x00000098
        /*0144*/ 	.short	0x0100
        /*0146*/ 	.byte	0x08
	.zero		1


	//   ....[12]....
        /*0148*/ 	.word	0x00000340
        /*014c*/ 	.word	0x000000ff
        /*0150*/ 	.word	0x00000030
        /*0154*/ 	.short	0x0100
        /*0156*/ 	.byte	0x08
	.zero		1


	//   ....[13]....
        /*0158*/ 	.word	0x00000350
        /*015c*/ 	.word	0x000000ff
        /*0160*/ 	.word	0x000000a0
        /*0164*/ 	.short	0x0100
        /*0166*/ 	.byte	0x08
	.zero		1


	//   ....[14]....
        /*0168*/ 	.word	0x00000360
        /*016c*/ 	.word	0x000000ff
        /*0170*/ 	.word	0x00000038
        /*0174*/ 	.short	0x0100
        /*0176*/ 	.byte	0x08
	.zero		1


	//   ....[15]....
        /*0178*/ 	.word	0x00000370
        /*017c*/ 	.word	0x000000ff
        /*0180*/ 	.word	0x000000a8
        /*0184*/ 	.short	0x0100
        /*0186*/ 	.byte	0x08
	.zero		1


	//   ....[16]....
        /*0188*/ 	.word	0x00000380
        /*018c*/ 	.word	0x000000ff
        /*0190*/ 	.word	0x00000040
        /*0194*/ 	.short	0x0100
        /*0196*/ 	.byte	0x08
	.zero		1


	//   ....[17]....
        /*0198*/ 	.word	0x00000390
        /*019c*/ 	.word	0x000000ff
        /*01a0*/ 	.word	0x000000b0
        /*01a4*/ 	.short	0x0100
        /*01a6*/ 	.byte	0x08
	.zero		1


	//   ....[18]....
        /*01a8*/ 	.word	0x000003a0
        /*01ac*/ 	.word	0x000000ff
        /*01b0*/ 	.word	0x00000048
        /*01b4*/ 	.short	0x0100
        /*01b6*/ 	.byte	0x08
	.zero		1


	//   ....[19]....
        /*01b8*/ 	.word	0x000003b0
        /*01bc*/ 	.word	0x000000ff
        /*01c0*/ 	.word	0x000000b8
        /*01c4*/ 	.short	0x0100
        /*01c6*/ 	.byte	0x08
	.zero		1


	//   ....[20]....
        /*01c8*/ 	.word	0x000003c0
        /*01cc*/ 	.word	0x000000ff
        /*01d0*/ 	.word	0x00000050
        /*01d4*/ 	.short	0x0100
        /*01d6*/ 	.byte	0x08
	.zero		1


	//   ....[21]....
        /*01d8*/ 	.word	0x000003d0
        /*01dc*/ 	.word	0x000000ff
        /*01e0*/ 	.word	0x000000c0
        /*01e4*/ 	.short	0x0100
        /*01e6*/ 	.byte	0x08
	.zero		1


	//   ....[22]....
        /*01e8*/ 	.word	0x000003e0
        /*01ec*/ 	.word	0x000000ff
        /*01f0*/ 	.word	0x00000058
        /*01f4*/ 	.short	0x0100
        /*01f6*/ 	.byte	0x08
	.zero		1


	//   ....[23]....
        /*01f8*/ 	.word	0x000003f0
        /*01fc*/ 	.word	0x000000ff
        /*0200*/ 	.word	0x000000c8
        /*0204*/ 	.short	0x0100
        /*0206*/ 	.byte	0x08
	.zero		1


	//   ....[24]....
        /*0208*/ 	.word	0x00000400
        /*020c*/ 	.word	0x000000ff
        /*0210*/ 	.word	0x00000060
        /*0214*/ 	.short	0x0100
        /*0216*/ 	.byte	0x08
	.zero		1


	//   ....[25]....
        /*0218*/ 	.word	0x00000410
        /*021c*/ 	.word	0x000000ff
        /*0220*/ 	.word	0x000000d0
        /*0224*/ 	.short	0x0100
        /*0226*/ 	.byte	0x08
	.zero		1


	//   ....[26]....
        /*0228*/ 	.word	0x00000420
        /*022c*/ 	.word	0x000000ff
        /*0230*/ 	.word	0x00000068
        /*0234*/ 	.short	0x0100
        /*0236*/ 	.byte	0x08
	.zero		1


	//   ....[27]....
        /*0238*/ 	.word	0x00000430
        /*023c*/ 	.word	0x000000ff
        /*0240*/ 	.word	0x000000d8
        /*0244*/ 	.short	0x0100
        /*0246*/ 	.byte	0x08
	.zero		1


	//   ....[28]....
        /*0248*/ 	.word	0x00000860
        /*024c*/ 	.word	0x000000ff
        /*0250*/ 	.word	0x000000f0
        /*0254*/ 	.short	0x0100
        /*0256*/ 	.byte	0x06
	.zero		1


	//   ....[29]....
        /*0258*/ 	.word	0x000008f0
        /*025c*/ 	.word	0x000000ff
        /*0260*/ 	.word	0x000000f8
        /*0264*/ 	.short	0x0100
        /*0266*/ 	.byte	0x06
	.zero		1


	//   ....[30]....
        /*0268*/ 	.word	0x00001620
        /*026c*/ 	.word	0x00000003
        /*0270*/ 	.word	0x00000000
        /*0274*/ 	.short	0x010a
        /*0276*/ 	.byte	0x3f
	.zero		1


	//   ....[31]....
        /*0278*/ 	.word	0x00001660
        /*027c*/ 	.word	0x00000003
        /*0280*/ 	.word	0x00000000
        /*0284*/ 	.short	0x010a
        /*0286*/ 	.byte	0x3f
	.zero		1


	//   ....[32]....
        /*0288*/ 	.word	0x00001930
        /*028c*/ 	.word	0x00000005
        /*0290*/ 	.word	0x00000000
        /*0294*/ 	.short	0x010a
        /*0296*/ 	.byte	0x3f
	.zero		1


	//   ....[33]....
        /*0298*/ 	.word	0x00001970
        /*029c*/ 	.word	0x00000005
        /*02a0*/ 	.word	0x00000000
        /*02a4*/ 	.short	0x010a
        /*02a6*/ 	.byte	0x3f
	.zero		1


	//   ....[34]....
        /*02a8*/ 	.word	0x00001ad0
        /*02ac*/ 	.word	0x00000005
        /*02b0*/ 	.word	0x00000000
        /*02b4*/ 	.short	0x0101
        /*02b6*/ 	.byte	0x3f
	.zero		1


	//   ....[35]....
        /*02b8*/ 	.word	0x00001d00
        /*02bc*/ 	.word	0x00000003
        /*02c0*/ 	.word	0x00000000
        /*02c4*/ 	.short	0x0101
        /*02c6*/ 	.byte	0x3f
	.zero		1


	//   ....[36]....
        /*02c8*/ 	.word	0x00006220
        /*02cc*/ 	.word	0x00000017
        /*02d0*/ 	.word	0x00000070
        /*02d4*/ 	.short	0x010a
        /*02d6*/ 	.byte	0x3f
	.zero		1


	//   ....[37]....
        /*02d8*/ 	.word	0x000065c0
        /*02dc*/ 	.word	0x00000003
        /*02e0*/ 	.word	0x000000f8
        /*02e4*/ 	.short	0x0101
        /*02e6*/ 	.byte	0x3f
	.zero		1


	//   ....[38]....
        /*02e8*/ 	.word	0x00006d00
        /*02ec*/ 	.word	0x00000007
        /*02f0*/ 	.word	0x00000000
        /*02f4*/ 	.short	0x010a
        /*02f6*/ 	.byte	0x3f
	.zero		1


	//   ....[39]....
        /*02f8*/ 	.word	0x00006d80
        /*02fc*/ 	.word	0x00000008
        /*0300*/ 	.word	0x00000000
        /*0304*/ 	.short	0x010a
        /*0306*/ 	.byte	0x3f
	.zero		1


	//   ....[40]....
        /*0308*/ 	.word	0x00006e10
        /*030c*/ 	.word	0x00000009
        /*0310*/ 	.word	0x00000000
        /*0314*/ 	.short	0x010a
        /*0316*/ 	.byte	0x3f
	.zero		1


	//   ....[41]....
        /*0318*/ 	.word	0x00006ea0
        /*031c*/ 	.word	0x00000008
        /*0320*/ 	.word	0x00000000
        /*0324*/ 	.short	0x010a
        /*0326*/ 	.byte	0x3f
	.zero		1


	//   ....[42]....
        /*0328*/ 	.word	0x00006f30
        /*032c*/ 	.word	0x00000009
        /*0330*/ 	.word	0x00000000
        /*0334*/ 	.short	0x010a
        /*0336*/ 	.byte	0x3f
	.zero		1


	//   ....[43]....
        /*0338*/ 	.word	0x00006fc0
        /*033c*/ 	.word	0x00000008
        /*0340*/ 	.word	0x00000000
        /*0344*/ 	.short	0x010a
        /*0346*/ 	.byte	0x3f
	.zero		1


	//   ....[44]....
        /*0348*/ 	.word	0x00007050
        /*034c*/ 	.word	0x00000009
        /*0350*/ 	.word	0x00000000
        /*0354*/ 	.short	0x010a
        /*0356*/ 	.byte	0x3f
	.zero		1


	//   ....[45]....
        /*0358*/ 	.word	0x000070e0
        /*035c*/ 	.word	0x00000008
        /*0360*/ 	.word	0x00000000
        /*0364*/ 	.short	0x010a
        /*0366*/ 	.byte	0x3f
	.zero		1


	//   ....[46]....
        /*0368*/ 	.word	0x00007170
        /*036c*/ 	.word	0x00000009
        /*0370*/ 	.word	0x00000000
        /*0374*/ 	.short	0x010a
        /*0376*/ 	.byte	0x3f
	.zero		1


	//   ....[47]....
        /*0378*/ 	.word	0x00007200
        /*037c*/ 	.word	0x00000008
        /*0380*/ 	.word	0x00000000
        /*0384*/ 	.short	0x010a
        /*0386*/ 	.byte	0x3f
	.zero		1


	//   ....[48]....
        /*0388*/ 	.word	0x00007290
        /*038c*/ 	.word	0x00000009
        /*0390*/ 	.word	0x00000000
        /*0394*/ 	.short	0x010a
        /*0396*/ 	.byte	0x3f
	.zero		1


	//   ....[49]....
        /*0398*/ 	.word	0x00007320
        /*039c*/ 	.word	0x00000008
        /*03a0*/ 	.word	0x00000000
        /*03a4*/ 	.short	0x010a
        /*03a6*/ 	.byte	0x3f
	.zero		1


	//   ....[50]....
        /*03a8*/ 	.word	0x000073b0
        /*03ac*/ 	.word	0x0000000b
        /*03b0*/ 	.word	0x00000000
        /*03b4*/ 	.short	0x010a
        /*03b6*/ 	.byte	0x3f
	.zero		1


	//   ....[51]....
        /*03b8*/ 	.word	0x00007440
        /*03bc*/ 	.word	0x00000003
        /*03c0*/ 	.word	0x00000000
        /*03c4*/ 	.short	0x010a
        /*03c6*/ 	.byte	0x3f
	.zero		1


	//   ....[52]....
        /*03c8*/ 	.word	0x000074a0
        /*03cc*/ 	.word	0x00000003
        /*03d0*/ 	.word	0x00000000
        /*03d4*/ 	.short	0x010a
        /*03d6*/ 	.byte	0x3f
	.zero		1


	//   ....[53]....
        /*03d8*/ 	.word	0x000074f0
        /*03dc*/ 	.word	0x00000005
        /*03e0*/ 	.word	0x00000000
        /*03e4*/ 	.short	0x010a
        /*03e6*/ 	.byte	0x3f
	.zero		1


	//   ....[54]....
        /*03e8*/ 	.word	0x000075c0
        /*03ec*/ 	.word	0x00000017
        /*03f0*/ 	.word	0x00000070
        /*03f4*/ 	.short	0x010a
        /*03f6*/ 	.byte	0x3f
	.zero		1


	//   ....[55]....
        /*03f8*/ 	.word	0x00007690
        /*03fc*/ 	.word	0x00000007
        /*0400*/ 	.word	0x00000000
        /*0404*/ 	.short	0x010a
        /*0406*/ 	.byte	0x3f
	.zero		1


	//   ....[56]....
        /*0408*/ 	.word	0x000076e0
        /*040c*/ 	.word	0x00000008
        /*0410*/ 	.word	0x00000000
        /*0414*/ 	.short	0x010a
        /*0416*/ 	.byte	0x3f
	.zero		1


	//   ....[57]....
        /*0418*/ 	.word	0x00007730
        /*041c*/ 	.word	0x00000009
        /*0420*/ 	.word	0x00000000
        /*0424*/ 	.short	0x010a
        /*0426*/ 	.byte	0x3f
	.zero		1


	//   ....[58]....
        /*0428*/ 	.word	0x00007780
        /*042c*/ 	.word	0x00000008
        /*0430*/ 	.word	0x00000000
        /*0434*/ 	.short	0x010a
        /*0436*/ 	.byte	0x3f
	.zero		1


	//   ....[59]....
        /*0438*/ 	.word	0x000077d0
        /*043c*/ 	.word	0x00000009
        /*0440*/ 	.word	0x00000000
        /*0444*/ 	.short	0x010a
        /*0446*/ 	.byte	0x3f
	.zero		1


	//   ....[60]....
        /*0448*/ 	.word	0x00007820
        /*044c*/ 	.word	0x00000008
        /*0450*/ 	.word	0x00000000
        /*0454*/ 	.short	0x010a
        /*0456*/ 	.byte	0x3f
	.zero		1


	//   ....[61]....
        /*0458*/ 	.word	0x00007870
        /*045c*/ 	.word	0x00000009
        /*0460*/ 	.word	0x00000000
        /*0464*/ 	.short	0x010a
        /*0466*/ 	.byte	0x3f
	.zero		1


	//   ....[62]....
        /*0468*/ 	.word	0x000078c0
        /*046c*/ 	.word	0x00000008
        /*0470*/ 	.word	0x00000000
        /*0474*/ 	.short	0x010a
        /*0476*/ 	.byte	0x3f
	.zero		1


	//   ....[63]....
        /*0478*/ 	.word	0x00007910
        /*047c*/ 	.word	0x00000009
        /*0480*/ 	.word	0x00000000
        /*0484*/ 	.short	0x010a
        /*0486*/ 	.byte	0x3f
	.zero		1


	//   ....[64]....
        /*0488*/ 	.word	0x00007960
        /*048c*/ 	.word	0x00000008
        /*0490*/ 	.word	0x00000000
        /*0494*/ 	.short	0x010a
        /*0496*/ 	.byte	0x3f
	.zero		1


	//   ....[65]....
        /*0498*/ 	.word	0x000079b0
        /*049c*/ 	.word	0x00000009
        /*04a0*/ 	.word	0x00000000
        /*04a4*/ 	.short	0x010a
        /*04a6*/ 	.byte	0x3f
	.zero		1


	//   ....[66]....
        /*04a8*/ 	.word	0x00007a00
        /*04ac*/ 	.word	0x00000008
        /*04b0*/ 	.word	0x00000000
        /*04b4*/ 	.short	0x010a
        /*04b6*/ 	.byte	0x3f
	.zero		1


	//   ....[67]....
        /*04b8*/ 	.word	0x00007a50
        /*04bc*/ 	.word	0x0000000b
        /*04c0*/ 	.word	0x00000000
        /*04c4*/ 	.short	0x010a
        /*04c6*/ 	.byte	0x3f
	.zero		1


	//----- nvinfo : EIATTR_NUM_MBARRIERS
	.align		4
.L_35:
        /*04c8*/ 	.byte	0x03, 0x38
        /*04ca*/ 	.short	0x001e


	//----- nvinfo : EIATTR_EXIT_INSTR_OFFSETS
	.align		4
        /*04cc*/ 	.byte	0x04, 0x1c
        /*04ce*/ 	.short	(.L_37 - .L_36)


	//   ....[0]....
.L_36:
        /*04d0*/ 	.word	0x00000ac0


	//   ....[1]....
        /*04d4*/ 	.word	0x000012d0


	//   ....[2]....
        /*04d8*/ 	.word	0x00005920


	//   ....[3]....
        /*04dc*/ 	.word	0x00005e80


	//   ....[4]....
        /*04e0*/ 	.word	0x00007490


	//----- nvinfo : EIATTR_MAX_THREADS
	.align		4
.L_37:
        /*04e4*/ 	.byte	0x04, 0x05
        /*04e6*/ 	.short	(.L_39 - .L_38)
.L_38:
        /*04e8*/ 	.word	0x00000180
        /*04ec*/ 	.word	0x00000001
        /*04f0*/ 	.word	0x00000001


	//----- nvinfo : EIATTR_CRS_STACK_SIZE
	.align		4
.L_39:
        /*04f4*/ 	.byte	0x04, 0x1e
        /*04f6*/ 	.short	(.L_41 - .L_40)
.L_40:
        /*04f8*/ 	.word	0x00000000


	//----- nvinfo : EIATTR_CBANK_PARAM_SIZE
	.align		4
.L_41:
        /*04fc*/ 	.byte	0x03, 0x19
        /*04fe*/ 	.short	0x0470


	//----- nvinfo : EIATTR_PARAM_CBANK
	.align		4
        /*0500*/ 	.byte	0x04, 0x0a
        /*0502*/ 	.short	(.L_43 - .L_42)
	.align		4
.L_42:
        /*0504*/ 	.word	index@(.nv.constant0._ZN7cutlass13device_kernelINS_4gemm6kernel13GemmUniversalIN4cute5tupleIJiiiiEEENS1_10collective13CollectiveMmaINS1_34MainloopSm90TmaGmmaWarpSpecializedILi14ENS5_IJNS4_1CILi8EEENSA_ILi1EEESC_EEENS1_35KernelTmaWarpSpecializedCooperativeEEENS5_IJNSA_ILi128EEESG_NSA_ILi64EEEEEEaNS5_IJlSC_lEEEaSJ_NS4_8TiledMMAINS4_8MMA_AtomIJNS4_4SM904GMMA27MMA_64x128x32_S32S8S8_SS_TNEEEENS4_6LayoutINS5_IJNSA_ILi2EEESC_SC_EEENS5_IJSC_NSA_ILi0EEEST_EEEEENS5_IJNS4_10UnderscoreESW_SW_EEEEENS4_13SM90_TMA_LOADENS4_14ComposedLayoutINS4_7SwizzleILi2ELi4ELi3EEENS4_18smem_ptr_flag_bitsILi8EEENSQ_INS5_IJSB_SH_EEENS5_IJSH_SC_EEEEEEEvNS4_8identityENS4_23SM90_TMA_LOAD_MULTICASTES18_vS19_EENS_8epilogue10collective6detail29Sm90TmaWarpSpecializedAdapterINS1D_15DefaultEpilogueIaSJ_SJ_NS1C_6thread17LinearCombinationIaLi1EiiLNS1H_9ScaleType4KindE0ELNS_15FloatRoundStyleE2EaEENS1_15EpilogueDefaultEEEEEvvEEEEvNT_6ParamsE)
        /*0508*/ 	.short	0x0210
        /*050a*/ 	.short	0x0470


	//----- nvinfo : EIATTR_SW_WAR
	.align		4
.L_43:
        /*050c*/ 	.byte	0x04, 0x36
        /*050e*/ 	.short	(.L_45 - .L_44)
.L_44:
        /*0510*/ 	.word	0x00000008
.L_45:


//--------------------- .nv.callgraph             --------------------------
	.section	.nv.callgraph,"",@"SHT_CUDA_CALLGRAPH"
	.align	4
	.sectionentsize	8
	.align		4
        /*0000*/ 	.word	0x00000000
	.align		4
        /*0004*/ 	.word	0xffffffff
	.align		4
        /*0008*/ 	.word	index@(_ZN7cutlass13device_kernelINS_4gemm6kernel13GemmUniversalIN4cute5tupleIJiiiiEEENS1_10collective13CollectiveMmaINS1_34MainloopSm90TmaGmmaWarpSpecializedILi14ENS5_IJNS4_1CILi8EEENSA_ILi1EEESC_EEENS1_35KernelTmaWarpSpecializedCooperativeEEENS5_IJNSA_ILi128EEESG_NSA_ILi64EEEEEEaNS5_IJlSC_lEEEaSJ_NS4_8TiledMMAINS4_8MMA_AtomIJNS4_4SM904GMMA27MMA_64x128x32_S32S8S8_SS_TNEEEENS4_6LayoutINS5_IJNSA_ILi2EEESC_SC_EEENS5_IJSC_NSA_ILi0EEEST_EEEEENS5_IJNS4_10UnderscoreESW_SW_EEEEENS4_13SM90_TMA_LOADENS4_14ComposedLayoutINS4_7SwizzleILi2ELi4ELi3EEENS4_18smem_ptr_flag_bitsILi8EEENSQ_INS5_IJSB_SH_EEENS5_IJSH_SC_EEEEEEEvNS4_8identityENS4_23SM90_TMA_LOAD_MULTICASTES18_vS19_EENS_8epilogue10collective6detail29Sm90TmaWarpSpecializedAdapterINS1D_15DefaultEpilogueIaSJ_SJ_NS1C_6thread17LinearCombinationIaLi1EiiLNS1H_9ScaleType4KindE0ELNS_15FloatRoundStyleE2EaEENS1_15EpilogueDefaultEEEEEvvEEEEvNT_6ParamsE)
	.align		4
        /*000c*/ 	.word	index@(__assertfail)
	.align		4
        /*0010*/ 	.word	0x00000000
	.align		4
        /*0014*/ 	.word	0xfffffffe
	.align		4
        /*0018*/ 	.word	0x00000000
	.align		4
        /*001c*/ 	.word	0xfffffffd
	.align		4
        /*0020*/ 	.word	0x00000000
	.align		4
        /*0024*/ 	.word	0xfffffffc


//--------------------- .nv.constant4             --------------------------
	.section	.nv.constant4,"a",@progbits
	.align	8
	.align		8
.nv.constant4:
        /*0000*/ 	.dword	__assertfail
	.align		8
        /*0008*/ 	.dword	__unnamed_1
	.align		8
        /*0010*/ 	.dword	_ZN40_INTERNAL_7c90837c_4_k_cu_0235f64d_258984cuda3std3__45__cpo5beginE
	.align		8
        /*0018*/ 	.dword	_ZN40_INTERNAL_7c90837c_4_k_cu_0235f64d_258984cuda3std3__45__cpo3endE
	.align		8
        /*0020*/ 	.dword	_ZN40_INTERNAL_7c90837c_4_k_cu_0235f64d_258984cuda3std3__45__cpo6cbeginE
	.align		8
        /*0028*/ 	.dword	_ZN40_INTERNAL_7c90837c_4_k_cu_0235f64d_258984cuda3std3__45__cpo4cendE
	.align		8
        /*0030*/ 	.dword	_ZN40_INTERNAL_7c90837c_4_k_cu_0235f64d_258984cuda3std3__442_GLOBAL__N__7c90837c_4_k_cu_0235f64d_258986ignoreE
	.align		8
        /*0038*/ 	.dword	_ZN40_INTERNAL_7c90837c_4_k_cu_0235f64d_258984cuda3std3__419piecewise_constructE
	.align		8
        /*0040*/ 	.dword	_ZN40_INTERNAL_7c90837c_4_k_cu_0235f64d_258984cuda3std3__48in_placeE
	.align		8
        /*0048*/ 	.dword	_ZN40_INTERNAL_7c90837c_4_k_cu_0235f64d_258984cuda3std6ranges3__45__cpo4swapE
	.align		8
        /*0050*/ 	.dword	_ZN40_INTERNAL_7c90837c_4_k_cu_0235f64d_258984cuda3std6ranges3__45__cpo9iter_moveE
	.align		8
        /*0058*/ 	.dword	_ZN40_INTERNAL_7c90837c_4_k_cu_0235f64d_258984cute7productE
	.align		8
        /*0060*/ 	.dword	_ZN40_INTERNAL_7c90837c_4_k_cu_0235f64d_258984cute1_E
	.align		8
        /*0068*/ 	.dword	$str$22
	.align		8
        /*0070*/ 	.dword	$str$23


//--------------------- .text._ZN7cutlass13device_kernelINS_4gemm6kernel13GemmUniversalIN4cute5tupleIJiiiiEEENS1_10collective13CollectiveMmaINS1_34MainloopSm90TmaGmmaWarpSpecializedILi14ENS5_IJNS4_1CILi8EEENSA_ILi1EEESC_EEENS1_35KernelTmaWarpSpecializedCooperativeEEENS5_IJNSA_ILi128EEESG_NSA_ILi64EEEEEEaNS5_IJlSC_lEEEaSJ_NS4_8TiledMMAINS4_8MMA_AtomIJNS4_4SM904GMMA27MMA_64x128x32_S32S8S8_SS_TNEEEENS4_6LayoutINS5_IJNSA_ILi2EEESC_SC_EEENS5_IJSC_NSA_ILi0EEEST_EEEEENS5_IJNS4_10UnderscoreESW_SW_EEEEENS4_13SM90_TMA_LOADENS4_14ComposedLayoutINS4_7SwizzleILi2ELi4ELi3EEENS4_18smem_ptr_flag_bitsILi8EEENSQ_INS5_IJSB_SH_EEENS5_IJSH_SC_EEEEEEEvNS4_8identityENS4_23SM90_TMA_LOAD_MULTICASTES18_vS19_EENS_8epilogue10collective6detail29Sm90TmaWarpSpecializedAdapterINS1D_15DefaultEpilogueIaSJ_SJ_NS1C_6thread17LinearCombinationIaLi1EiiLNS1H_9ScaleType4KindE0ELNS_15FloatRoundStyleE2EaEENS1_15EpilogueDefaultEEEEEvvEEEEvNT_6ParamsE --------------------------
	.section	.text._ZN7cutlass13device_kernelINS_4gemm6kernel13GemmUniversalIN4cute5tupleIJiiiiEEENS1_10collective13CollectiveMmaINS1_34MainloopSm90TmaGmmaWarpSpecializedILi14ENS5_IJNS4_1CILi8EEENSA_ILi1EEESC_EEENS1_35KernelTmaWarpSpecializedCooperativeEEENS5_IJNSA_ILi128EEESG_NSA_ILi64EEEEEEaNS5_IJlSC_lEEEaSJ_NS4_8TiledMMAINS4_8MMA_AtomIJNS4_4SM904GMMA27MMA_64x128x32_S32S8S8_SS_TNEEEENS4_6LayoutINS5_IJNSA_ILi2EEESC_SC_EEENS5_IJSC_NSA_ILi0EEEST_EEEEENS5_IJNS4_10UnderscoreESW_SW_EEEEENS4_13SM90_TMA_LOADENS4_14ComposedLayoutINS4_7SwizzleILi2ELi4ELi3EEENS4_18smem_ptr_flag_bitsILi8EEENSQ_INS5_IJSB_SH_EEENS5_IJSH_SC_EEEEEEEvNS4_8identityENS4_23SM90_TMA_LOAD_MULTICASTES18_vS19_EENS_8epilogue10collective6detail29Sm90TmaWarpSpecializedAdapterINS1D_15DefaultEpilogueIaSJ_SJ_NS1C_6thread17LinearCombinationIaLi1EiiLNS1H_9ScaleType4KindE0ELNS_15FloatRoundStyleE2EaEENS1_15EpilogueDefaultEEEEEvvEEEEvNT_6ParamsE,"ax",@progbits
	.align	128
.text._ZN7cutlass13device_kernelINS_4gemm6kernel13GemmUniversalIN4cute5tupleIJiiiiEEENS1_10collective13CollectiveMmaINS1_34MainloopSm90TmaGmmaWarpSpecializedILi14ENS5_IJNS4_1CILi8EEENSA_ILi1EEESC_EEENS1_35KernelTmaWarpSpecializedCooperativeEEENS5_IJNSA_ILi128EEESG_NSA_ILi64EEEEEEaNS5_IJlSC_lEEEaSJ_NS4_8TiledMMAINS4_8MMA_AtomIJNS4_4SM904GMMA27MMA_64x128x32_S32S8S8_SS_TNEEEENS4_6LayoutINS5_IJNSA_ILi2EEESC_SC_EEENS5_IJSC_NSA_ILi0EEEST_EEEEENS5_IJNS4_10UnderscoreESW_SW_EEEEENS4_13SM90_TMA_LOADENS4_14ComposedLayoutINS4_7SwizzleILi2ELi4ELi3EEENS4_18smem_ptr_flag_bitsILi8EEENSQ_INS5_IJSB_SH_EEENS5_IJSH_SC_EEEEEEEvNS4_8identityENS4_23SM90_TMA_LOAD_MULTICASTES18_vS19_EENS_8epilogue10collective6detail29Sm90TmaWarpSpecializedAdapterINS1D_15DefaultEpilogueIaSJ_SJ_NS1C_6thread17LinearCombinationIaLi1EiiLNS1H_9ScaleType4KindE0ELNS_15FloatRoundStyleE2EaEENS1_15EpilogueDefaultEEEEEvvEEEEvNT_6ParamsE:
        .type           _ZN7cutlass13device_kernelINS_4gemm6kernel13GemmUniversalIN4cute5tupleIJiiiiEEENS1_10collective13CollectiveMmaINS1_34MainloopSm90TmaGmmaWarpSpecializedILi14ENS5_IJNS4_1CILi8EEENSA_ILi1EEESC_EEENS1_35KernelTmaWarpSpecializedCooperativeEEENS5_IJNSA_ILi128EEESG_NSA_ILi64EEEEEEaNS5_IJlSC_lEEEaSJ_NS4_8TiledMMAINS4_8MMA_AtomIJNS4_4SM904GMMA27MMA_64x128x32_S32S8S8_SS_TNEEEENS4_6LayoutINS5_IJNSA_ILi2EEESC_SC_EEENS5_IJSC_NSA_ILi0EEEST_EEEEENS5_IJNS4_10UnderscoreESW_SW_EEEEENS4_13SM90_TMA_LOADENS4_14ComposedLayoutINS4_7SwizzleILi2ELi4ELi3EEENS4_18smem_ptr_flag_bitsILi8EEENSQ_INS5_IJSB_SH_EEENS5_IJSH_SC_EEEEEEEvNS4_8identityENS4_23SM90_TMA_LOAD_MULTICASTES18_vS19_EENS_8epilogue10collective6detail29Sm90TmaWarpSpecializedAdapterINS1D_15DefaultEpilogueIaSJ_SJ_NS1C_6thread17LinearCombinationIaLi1EiiLNS1H_9ScaleType4KindE0ELNS_15FloatRoundStyleE2EaEENS1_15EpilogueDefaultEEEEEvvEEEEvNT_6ParamsE,@function
        .size           _ZN7cutlass13device_kernelINS_4gemm6kernel13GemmUniversalIN4cute5tupleIJiiiiEEENS1_10collective13CollectiveMmaINS1_34MainloopSm90TmaGmmaWarpSpecializedILi14ENS5_IJNS4_1CILi8EEENSA_ILi1EEESC_EEENS1_35KernelTmaWarpSpecializedCooperativeEEENS5_IJNSA_ILi128EEESG_NSA_ILi64EEEEEEaNS5_IJlSC_lEEEaSJ_NS4_8TiledMMAINS4_8MMA_AtomIJNS4_4SM904GMMA27MMA_64x128x32_S32S8S8_SS_TNEEEENS4_6LayoutINS5_IJNSA_ILi2EEESC_SC_EEENS5_IJSC_NSA_ILi0EEEST_EEEEENS5_IJNS4_10UnderscoreESW_SW_EEEEENS4_13SM90_TMA_LOADENS4_14ComposedLayoutINS4_7SwizzleILi2ELi4ELi3EEENS4_18smem_ptr_flag_bitsILi8EEENSQ_INS5_IJSB_SH_EEENS5_IJSH_SC_EEEEEEEvNS4_8identityENS4_23SM90_TMA_LOAD_MULTICASTES18_vS19_EENS_8epilogue10collective6detail29Sm90TmaWarpSpecializedAdapterINS1D_15DefaultEpilogueIaSJ_SJ_NS1C_6thread17LinearCombinationIaLi1EiiLNS1H_9ScaleType4KindE0ELNS_15FloatRoundStyleE2EaEENS1_15EpilogueDefaultEEEEEvvEEEEvNT_6ParamsE,(.L_x_224 - _ZN7cutlass13device_kernelINS_4gemm6kernel13GemmUniversalIN4cute5tupleIJiiiiEEENS1_10collective13CollectiveMmaINS1_34MainloopSm90TmaGmmaWarpSpecializedILi14ENS5_IJNS4_1CILi8EEENSA_ILi1EEESC_EEENS1_35KernelTmaWarpSpecializedCooperativeEEENS5_IJNSA_ILi128EEESG_NSA_ILi64EEEEEEaNS5_IJlSC_lEEEaSJ_NS4_8TiledMMAINS4_8MMA_AtomIJNS4_4SM904GMMA27MMA_64x128x32_S32S8S8_SS_TNEEEENS4_6LayoutINS5_IJNSA_ILi2EEESC_SC_EEENS5_IJSC_NSA_ILi0EEEST_EEEEENS5_IJNS4_10UnderscoreESW_SW_EEEEENS4_13SM90_TMA_LOADENS4_14ComposedLayoutINS4_7SwizzleILi2ELi4ELi3EEENS4_18smem_ptr_flag_bitsILi8EEENSQ_INS5_IJSB_SH_EEENS5_IJSH_SC_EEEEEEEvNS4_8identityENS4_23SM90_TMA_LOAD_MULTICASTES18_vS19_EENS_8epilogue10collective6detail29Sm90TmaWarpSpecializedAdapterINS1D_15DefaultEpilogueIaSJ_SJ_NS1C_6thread17LinearCombinationIaLi1EiiLNS1H_9ScaleType4KindE0ELNS_15FloatRoundStyleE2EaEENS1_15EpilogueDefaultEEEEEvvEEEEvNT_6ParamsE)
        .other          _ZN7cutlass13device_kernelINS_4gemm6kernel13GemmUniversalIN4cute5tupleIJiiiiEEENS1_10collective13CollectiveMmaINS1_34MainloopSm90TmaGmmaWarpSpecializedILi14ENS5_IJNS4_1CILi8EEENSA_ILi1EEESC_EEENS1_35KernelTmaWarpSpecializedCooperativeEEENS5_IJNSA_ILi128EEESG_NSA_ILi64EEEEEEaNS5_IJlSC_lEEEaSJ_NS4_8TiledMMAINS4_8MMA_AtomIJNS4_4SM904GMMA27MMA_64x128x32_S32S8S8_SS_TNEEEENS4_6LayoutINS5_IJNSA_ILi2EEESC_SC_EEENS5_IJSC_NSA_ILi0EEEST_EEEEENS5_IJNS4_10UnderscoreESW_SW_EEEEENS4_13SM90_TMA_LOADENS4_14ComposedLayoutINS4_7SwizzleILi2ELi4ELi3EEENS4_18smem_ptr_flag_bitsILi8EEENSQ_INS5_IJSB_SH_EEENS5_IJSH_SC_EEEEEEEvNS4_8identityENS4_23SM90_TMA_LOAD_MULTICASTES18_vS19_EENS_8epilogue10collective6detail29Sm90TmaWarpSpecializedAdapterINS1D_15DefaultEpilogueIaSJ_SJ_NS1C_6thread17LinearCombinationIaLi1EiiLNS1H_9ScaleType4KindE0ELNS_15FloatRoundStyleE2EaEENS1_15EpilogueDefaultEEEEEvvEEEEvNT_6ParamsE,@"STO_CUDA_ENTRY STV_DEFAULT"
_ZN7cutlass13device_kernelINS_4gemm6kernel13GemmUniversalIN4cute5tupleIJiiiiEEENS1_10collective13CollectiveMmaINS1_34MainloopSm90TmaGmmaWarpSpecializedILi14ENS5_IJNS4_1CILi8EEENSA_ILi1EEESC_EEENS1_35KernelTmaWarpSpecializedCooperativeEEENS5_IJNSA_ILi128EEESG_NSA_ILi64EEEEEEaNS5_IJlSC_lEEEaSJ_NS4_8TiledMMAINS4_8MMA_AtomIJNS4_4SM904GMMA27MMA_64x128x32_S32S8S8_SS_TNEEEENS4_6LayoutINS5_IJNSA_ILi2EEESC_SC_EEENS5_IJSC_NSA_ILi0EEEST_EEEEENS5_IJNS4_10UnderscoreESW_SW_EEEEENS4_13SM90_TMA_LOADENS4_14ComposedLayoutINS4_7SwizzleILi2ELi4ELi3EEENS4_18smem_ptr_flag_bitsILi8EEENSQ_INS5_IJSB_SH_EEENS5_IJSH_SC_EEEEEEEvNS4_8identityENS4_23SM90_TMA_LOAD_MULTICASTES18_vS19_EENS_8epilogue10collective6detail29Sm90TmaWarpSpecializedAdapterINS1D_15DefaultEpilogueIaSJ_SJ_NS1C_6thread17LinearCombinationIaLi1EiiLNS1H_9ScaleType4KindE0ELNS_15FloatRoundStyleE2EaEENS1_15EpilogueDefaultEEEEEvvEEEEvNT_6ParamsE:
[----:B------:R-:W0:Y:S01]  /*0000*/  LDC R1, c[0x0][0x28] ;  /* 0x00000a00ff017b82 */ /* 0x000e220000000800 */
[----:B------:R-:W1:Y:S01]  /*0010*/  S2R R18, SR_TID.X ;  /* 0x0000000000127919 */ /* 0x000e620000002100 */
[----:B------:R-:W-:Y:S01]  /*0020*/  ELECT P0, URZ, PT ;  /* 0x00000000003f782f */ /* 0x000fe20003800000 */
[----:B------:R-:W-:Y:S01]  /*0030*/  BSSY B0, `(.L_x_0) ;  /* 0x000000f000007945 */ /* 0x000fe20003800000 */
[--C-:B-1----:R-:W-:Y:S02]  /*0040*/  SHF.R.U32.HI R0, RZ, 0x5, R18.reuse ;  /* 0x00000005ff007819 */ /* 0x102fe40000011612 */
[----:B------:R-:W-:-:S03]  /*0050*/  SHF.R.U32.HI R3, RZ, 0x7, R18 ;  /* 0x00000007ff037819 */ /* 0x000fc60000011612 */
[----:B------:R-:W1:Y:S04]  /*0060*/  SHFL.IDX PT, R2, R0, RZ, 0x1f ;  /* 0x00001fff00027589 */ /* 0x000e6800000e0000 */
[----:B------:R2:W3:Y:S01]  /*0070*/  SHFL.IDX PT, R5, R3, RZ, 0x1f ;  /* 0x00001fff03057589 */ /* 0x0004e200000e0000 */
[----:B-1----:R-:W-:-:S13]  /*0080*/  ISETP.NE.OR P0, PT, R2, RZ, !P0 ;  /* 0x000000ff0200720c */ /* 0x002fda0004705670 */
[----:B0-23--:R-:W-:Y:S05]  /*0090*/  @P0 BRA `(.L_x_1) ;  /* 0x0000000000200947 */ /* 0x00dfea0003800000 */
[----:B------:R-:W-:Y:S02]  /*00a0*/  ULDC.64 UR4, c[0x0][0x198] ;  /* 0x0000660000047ab9 */ /* 0x000fe40000000a00 */
[----:B------:R-:W-:Y:S02]  /*00b0*/  UIADD3 UR6, UP0, UR4, 0xf0, URZ ;  /* 0x000000f004067890 */ /* 0x000fe4000ff1e03f */
[----:B------:R-:W-:Y:S02]  /*00c0*/  UIADD3 UR4, UP1, UR4, 0x1f0, URZ ;  /* 0x000001f004047890 */ /* 0x000fe4000ff3e03f */
[----:B------:R-:W-:Y:S02]  /*00d0*/  UIADD3.X UR7, URZ, UR5, URZ, UP0, !UPT ;  /* 0x000000053f077290 */ /* 0x000fe400087fe43f */
[----:B------:R-:W-:-:S07]  /*00e0*/  UIADD3.X UR5, URZ, UR5, URZ, UP1, !UPT ;  /* 0x000000053f057290 */ /* 0x000fce0008ffe43f */
[----:B------:R0:W-:Y:S02]  /*00f0*/  UTMACCTL.PF [UR6] ;  /* 0x00000000060079b9 */ /* 0x0001e40008040000 */
[----:B------:R0:W-:Y:S02]  /*0100*/  UTMACCTL.PF [UR4] ;  /* 0x00000000040079b9 */ /* 0x0001e40008040000 */
[----:B0-----:R-:W-:Y:S01]  /*0110*/  NOP ;  /* 0x0000000000007918 */ /* 0x001fe20000000000 */
.L_x_1:
[----:B------:R-:W-:Y:S05]  /*0120*/  BSYNC B0 ;  /* 0x0000000000007941 */ /* 0x000fea0003800000 */
.L_x_0:
[----:B------:R-:W0:Y:S01]  /*0130*/  SHFL.IDX PT, R3, R0, RZ, 0x1f ;  /* 0x00001fff00037589 */ /* 0x000e2200000e0000 */
[----:B------:R-:W-:-:S04]  /*0140*/  SHF.R.S32.HI R7, RZ, 0x1f, R18 ;  /* 0x0000001fff077819 */ /* 0x000fc80000011412 */
[----:B------:R-:W-:-:S04]  /*0150*/  LEA.HI R7, R7, R18, RZ, 0x7 ;  /* 0x0000001207077211 */ /* 0x000fc800078f38ff */
[----:B------:R-:W-:Y:S02]  /*0160*/  LOP3.LUT R7, R7, 0xffffff80, RZ, 0xc0, !PT ;  /* 0xffffff8007077812 */ /* 0x000fe400078ec0ff */
[----:B0-----:R-:W-:-:S13]  /*0170*/  ISETP.NE.AND P0, PT, R3, RZ, PT ;  /* 0x000000ff0300720c */ /* 0x001fda0003f05270 */
[----:B------:R-:W-:Y:S05]  /*0180*/  @P0 BRA `(.L_x_2) ;  /* 0x0000000000b40947 */ /* 0x000fea0003800000 */
[----:B------:R-:W-:Y:S01]  /*0190*/  ELECT P0, URZ, PT ;  /* 0x00000000003f782f */ /* 0x000fe20003800000 */
[----:B------:R-:W-:-:S12]  /*01a0*/  BSSY B0, `(.L_x_2) ;  /* 0x000002b000007945 */ /* 0x000fd80003800000 */
[----:B------:R-:W-:Y:S05]  /*01b0*/  @!P0 BRA `(.L_x_3) ;  /* 0x0000000000a48947 */ /* 0x000fea0003800000 */
[----:B------:R-:W0:Y:S01]  /*01c0*/  S2UR UR8, SR_CgaCtaId ;  /* 0x00000000000879c3 */ /* 0x000e220000008800 */
[----:B------:R-:W-:Y:S01]  /*01d0*/  UMOV UR4, 0x400 ;  /* 0x0000040000047882 */ /* 0x000fe20000000000 */
[----:B------:R-:W-:Y:S01]  /*01e0*/  UMOV UR5, 0x1 ;  /* 0x0000000100057882 */ /* 0x000fe20000000000 */
[----:B------:R-:W-:Y:S02]  /*01f0*/  UMOV UR6, 0x10 ;  /* 0x0000001000067882 */ /* 0x000fe40000000000 */
[----:B------:R-:W-:-:S04]  /*0200*/  UIADD3 UR6, -UR6, 0x100000, URZ ;  /* 0x0010000006067890 */ /* 0x000fc8000fffe13f */
[----:B------:R-:W-:Y:S02]  /*0210*/  USHF.L.U32 UR7, UR6, 0xb, URZ ;  /* 0x0000000b06077899 */ /* 0x000fe4000800063f */
[----:B------:R-:W-:Y:S02]  /*0220*/  USHF.L.U32 UR6, UR6, 0x1, URZ ;  /* 0x0000000106067899 */ /* 0x000fe4000800063f */
[----:B0-----:R-:W-:Y:S02]  /*0230*/  ULEA UR8, UR8, UR4, 0x18 ;  /* 0x0000000408087291 */ /* 0x001fe4000f8ec03f */
[----:B------:R-:W-:-:S04]  /*0240*/  UIADD3 UR4, -UR5, 0x100000, URZ ;  /* 0x0010000005047890 */ /* 0x000fc8000fffe13f */
[----:B------:R-:W-:Y:S02]  /*0250*/  USHF.L.U32 UR5, UR4, 0xb, URZ ;  /* 0x0000000b04057899 */ /* 0x000fe4000800063f */
[----:B------:R-:W-:Y:S01]  /*0260*/  USHF.L.U32 UR4, UR4, 0x1, URZ ;  /* 0x0000000104047899 */ /* 0x000fe2000800063f */
[----:B------:R-:W0:Y:S11]  /*0270*/  FENCE.VIEW.ASYNC.S ;  /* 0x00000000000073c6 */ /* 0x000e360000000000 */
[----:B0-----:R0:W1:Y:S01]  /*0280*/  SYNCS.EXCH.64 URZ, [UR8], UR4 ;  /* 0x00000004083f75b2 */ /* 0x0010620008000100 */
[----:B------:R0:W2:Y:S01]  /*0290*/  SYNCS.EXCH.64 URZ, [UR8+0x70], UR6 ;  /* 0x00007006083f75b2 */ /* 0x0000a20008000100 */
[----:B------:R0:W3:Y:S01]  /*02a0*/  SYNCS.EXCH.64 URZ, [UR8+0x8], UR4 ;  /* 0x00000804083f75b2 */ /* 0x0000e20008000100 */
[----:B------:R0:W4:Y:S01]  /*02b0*/  SYNCS.EXCH.64 URZ, [UR8+0x78], UR6 ;  /* 0x00007806083f75b2 */ /* 0x0001220008000100 */
[----:B------:R0:W0:Y:S01]  /*02c0*/  SYNCS.EXCH.64 URZ, [UR8+0x10], UR4 ;  /* 0x00001004083f75b2 */ /* 0x0000220008000100 */
        /* <DEDUP_REMOVED lines=23> */
[----:B-1234-:R-:W-:Y:S01]  /*0440*/  NOP ;  /* 0x0000000000007918 */ /* 0x01efe20000000000 */
.L_x_3:
[----:B0-----:R-:W-:Y:S05]  /*0450*/  BSYNC B0 ;  /* 0x0000000000007941 */ /* 0x001fea0003800000 */
.L_x_2:
[----:B------:R-:W0:Y:S01]  /*0460*/  SHFL.IDX PT, R0, R0, RZ, 0x1f ;  /* 0x00001fff00007589 */ /* 0x000e2200000e0000 */
[----:B------:R-:W1:Y:S01]  /*0470*/  S2UR UR8, SR_CTAID.X ;  /* 0x00000000000879c3 */ /* 0x000e620000002500 */
[----:B------:R-:W-:Y:S01]  /*0480*/  IMAD.IADD R6, R18, 0x1, -R7 ;  /* 0x0000000112067824 */ /* 0x000fe200078e0a07 */
[----:B------:R-:W-:Y:S01]  /*0490*/  SHF.R.S32.HI R10, RZ, 0x1f, R3 ;  /* 0x0000001fff0a7819 */ /* 0x000fe20000011403 */
[----:B------:R-:W2:Y:S01]  /*04a0*/  S2R R4, SR_CTAID.Y ;  /* 0x0000000000047919 */ /* 0x000ea20000002600 */
[----:B------:R-:W-:Y:S01]  /*04b0*/  ELECT P0, URZ, PT ;  /* 0x00000000003f782f */ /* 0x000fe20003800000 */
[----:B------:R-:W-:Y:S01]  /*04c0*/  NOP ;  /* 0x0000000000007918 */ /* 0x000fe20000000000 */
[----:B------:R-:W-:Y:S01]  /*04d0*/  SHF.R.S32.HI R7, RZ, 0x1f, R6 ;  /* 0x0000001fff077819 */ /* 0x000fe20000011406 */
[----:B------:R-:W-:Y:S01]  /*04e0*/  ULDC UR4, c[0x0][0x150] ;  /* 0x0000540000047ab9 */ /* 0x000fe20000000800 */
[----:B------:R-:W-:Y:S01]  /*04f0*/  LEA.HI R10, R10, R3, RZ, 0x2 ;  /* 0x000000030a0a7211 */ /* 0x000fe200078f10ff */
[----:B------:R-:W3:Y:S01]  /*0500*/  LDC R9, c[0x0][0x144] ;  /* 0x00005100ff097b82 */ /* 0x000ee20000000800 */
[----:B------:R-:W-:Y:S01]  /*0510*/  LEA.HI R7, R7, R6, RZ, 0x3 ;  /* 0x0000000607077211 */ /* 0x000fe200078f18ff */
[----:B------:R-:W-:Y:S01]  /*0520*/  NOP ;  /* 0x0000000000007918 */ /* 0x000fe20000000000 */
[----:B------:R-:W-:Y:S01]  /*0530*/  LOP3.LUT R10, R10, 0x3ffffffc, RZ, 0xc0, !PT ;  /* 0x3ffffffc0a0a7812 */ /* 0x000fe200078ec0ff */
[----:B------:R-:W-:Y:S01]  /*0540*/  IMAD.MOV.U32 R23, RZ, RZ, 0x1 ;  /* 0x00000001ff177424 */ /* 0x000fe200078e00ff */
[----:B------:R-:W-:-:S02]  /*0550*/  SHF.R.S32.HI R8, RZ, 0x3, R7 ;  /* 0x00000003ff087819 */ /* 0x000fc40000011407 */
[----:B------:R-:W-:Y:S01]  /*0560*/  SHF.R.S32.HI R7, RZ, 0x1f, R7 ;  /* 0x0000001fff077819 */ /* 0x000fe20000011407 */
[----:B------:R-:W-:Y:S01]  /*0570*/  IMAD.IADD R10, R3, 0x1, -R10 ;  /* 0x00000001030a7824 */ /* 0x000fe200078e0a0a */
[----:B------:R-:W4:Y:S01]  /*0580*/  LDC R12, c[0x0][0x140] ;  /* 0x00005000ff0c7b82 */ /* 0x000f220000000800 */
[----:B------:R-:W-:Y:S02]  /*0590*/  ISETP.NE.AND P3, PT, R5, RZ, PT ;  /* 0x000000ff0500720c */ /* 0x000fe40003f65270 */
[----:B------:R-:W-:Y:S02]  /*05a0*/  LEA.HI R7, R7, R8, RZ, 0x2 ;  /* 0x0000000807077211 */ /* 0x000fe400078f10ff */
[----:B0-----:R-:W-:Y:S02]  /*05b0*/  ISETP.NE.OR P0, PT, R0, RZ, !P0 ;  /* 0x000000ff0000720c */ /* 0x001fe40004705670 */
[----:B------:R-:W-:Y:S02]  /*05c0*/  LOP3.LUT R7, R7, 0xfffffffc, RZ, 0xc0, !PT ;  /* 0xfffffffc07077812 */ /* 0x000fe400078ec0ff */
[----:B-1----:R-:W-:-:S03]  /*05d0*/  I2FP.F32.U32 R0, UR8 ;  /* 0x0000000800007c45 */ /* 0x002fc60008201000 */
[----:B------:R-:W-:Y:S02]  /*05e0*/  IMAD.IADD R7, R8, 0x1, -R7 ;  /* 0x0000000108077824 */ /* 0x000fe400078e0a07 */
[----:B------:R-:W-:Y:S01]  /*05f0*/  FMUL R0, R0, UR4 ;  /* 0x0000000400007c20 */ /* 0x000fe20008400000 */
[----:B------:R-:W-:Y:S01]  /*0600*/  ULDC UR4, c[0x0][0x154] ;  /* 0x0000550000047ab9 */ /* 0x000fe20000000800 */
[----:B------:R-:W-:Y:S01]  /*0610*/  IMAD R7, R10, 0x4, R7 ;  /* 0x000000040a077824 */ /* 0x000fe200078e0207 */
[----:B--2---:R-:W-:Y:S01]  /*0620*/  I2FP.F32.U32 R8, R4 ;  /* 0x0000000400087245 */ /* 0x004fe20000201000 */
[----:B------:R-:W-:Y:S01]  /*0630*/  VOTEU.ALL UP0, P0 ;  /* 0x00000000003f7886 */ /* 0x000fe20000000000 */
[----:B------:R-:W-:Y:S01]  /*0640*/  VOTEU.ALL UP1, P0 ;  /* 0x00000000003f7886 */ /* 0x000fe20000020000 */
[----:B------:R-:W0:Y:S01]  /*0650*/  F2I.U32.TRUNC.NTZ R0, R0 ;  /* 0x0000000000007305 */ /* 0x000e22000020f000 */
[C---:B------:R-:W-:Y:S02]  /*0660*/  IMAD.SHL.U32 R22, R7.reuse, 0x4, RZ ;  /* 0x0000000407167824 */ /* 0x040fe400078e00ff */
[----:B------:R-:W-:Y:S01]  /*0670*/  FMUL R10, R8, UR4 ;  /* 0x00000004080a7c20 */ /* 0x000fe20008400000 */
[----:B------:R-:W1:Y:S01]  /*0680*/  @!UP0 S2UR UR7, SR_CgaCtaId ;  /* 0x00000000000789c3 */ /* 0x000e620000008800 */
[----:B------:R-:W-:Y:S01]  /*0690*/  UMOV UR4, 0x20 ;  /* 0x0000002000047882 */ /* 0x000fe20000000000 */
[----:B------:R-:W-:Y:S01]  /*06a0*/  @!UP0 UMOV UR6, 0x400 ;  /* 0x0000040000068882 */ /* 0x000fe20000000000 */
[----:B------:R-:W-:Y:S01]  /*06b0*/  LOP3.LUT R22, R7, 0xc, R22, 0x78, !PT ;  /* 0x0000000c07167812 */ /* 0x000fe200078e7816 */
[----:B------:R-:W-:-:S04]  /*06c0*/  @!UP0 UIADD3 UR4, -UR4, 0x100000, URZ ;  /* 0x0010000004048890 */ /* 0x000fc8000fffe13f */
[----:B------:R-:W-:Y:S02]  /*06d0*/  @!UP0 USHF.L.U32 UR5, UR4, 0xb, URZ ;  /* 0x0000000b04058899 */ /* 0x000fe4000800063f */
[----:B------:R-:W-:Y:S01]  /*06e0*/  @!UP0 USHF.L.U32 UR4, UR4, 0x1, URZ ;  /* 0x0000000104048899 */ /* 0x000fe2000800063f */
[----:B------:R-:W2:Y:S01]  /*06f0*/  F2I.U32.TRUNC.NTZ R10, R10 ;  /* 0x0000000a000a7305 */ /* 0x000ea2000020f000 */
[----:B----4-:R-:W-:Y:S02]  /*0700*/  ISETP.EQ.U32.AND P2, PT, R12, 0x1, PT ;  /* 0x000000010c00780c */ /* 0x010fe40003f42070 */
[----:B------:R-:W-:Y:S01]  /*0710*/  SHF.R.S32.HI R3, RZ, 0x1f, R22 ;  /* 0x0000001fff037819 */ /* 0x000fe20000011416 */
[----:B------:R-:W4:Y:S01]  /*0720*/  LDC R7, c[0x0][0x148] ;  /* 0x00005200ff077b82 */ /* 0x000f220000000800 */
[----:B0-----:R-:W-:Y:S02]  /*0730*/  IMAD.MOV R14, RZ, RZ, -R0 ;  /* 0x000000ffff0e7224 */ /* 0x001fe400078e0a00 */
[----:B------:R-:W-:-:S02]  /*0740*/  LEA.HI R8, R3, R22, RZ, 0x3 ;  /* 0x0000001603087211 */ /* 0x000fc400078f18ff */
[----:B---3--:R-:W-:Y:S02]  /*0750*/  IMAD R3, R9, R14, UR8 ;  /* 0x0000000809037e24 */ /* 0x008fe4000f8e020e */
[----:B------:R-:W-:Y:S02]  /*0760*/  LOP3.LUT R11, R8, 0xfffffff8, RZ, 0xc0, !PT ;  /* 0xfffffff8080b7812 */ /* 0x000fe400078ec0ff */
[----:B------:R-:W-:Y:S01]  /*0770*/  SHF.R.S32.HI R9, RZ, 0x1f, R2 ;  /* 0x0000001fff097819 */ /* 0x000fe20000011402 */
[----:B--2---:R-:W-:Y:S02]  /*0780*/  IMAD.MOV R24, RZ, RZ, -R10 ;  /* 0x000000ffff187224 */ /* 0x004fe400078e0a0a */
[----:B------:R-:W-:Y:S01]  /*0790*/  IMAD.IADD R0, R22, 0x1, -R11 ;  /* 0x0000000116007824 */ /* 0x000fe200078e0a0b */
[----:B------:R-:W-:Y:S01]  /*07a0*/  LEA.HI R9, R9, R2, RZ, 0x2 ;  /* 0x0000000209097211 */ /* 0x000fe200078f10ff */
[----:B-1----:R-:W-:Y:S01]  /*07b0*/  @!UP0 ULEA UR6, UR7, UR6, 0x18 ;  /* 0x0000000607068291 */ /* 0x002fe2000f8ec03f */
[----:B------:R-:W-:-:S02]  /*07c0*/  VOTEU.ALL UP0, P0 ;  /* 0x00000000003f7886 */ /* 0x000fc40000000000 */
[----:B------:R-:W-:Y:S02]  /*07d0*/  LOP3.LUT R9, R9, 0xfffffffc, RZ, 0xc0, !PT ;  /* 0xfffffffc09097812 */ /* 0x000fe400078ec0ff */
[----:B------:R-:W-:Y:S02]  /*07e0*/  ISETP.NE.AND P4, PT, R0, R3, PT ;  /* 0x000000030000720c */ /* 0x000fe40003f85270 */
[----:B------:R-:W-:Y:S01]  /*07f0*/  LOP3.LUT P0, RZ, R6, 0x7, RZ, 0xc0, !PT ;  /* 0x0000000706ff7812 */ /* 0x000fe2000780c0ff */
[----:B------:R-:W-:Y:S02]  /*0800*/  IMAD.IADD R0, R2, 0x1, -R9 ;  /* 0x0000000102007824 */ /* 0x000fe400078e0a09 */
[----:B----4-:R-:W-:Y:S01]  /*0810*/  IMAD R9, R7, R24, R4 ;  /* 0x0000001807097224 */ /* 0x010fe200078e0204 */
[----:B------:R-:W-:Y:S01]  /*0820*/  ISETP.LT.U32.AND P0, PT, R22, 0x8, !P0 ;  /* 0x000000081600780c */ /* 0x000fe20004701070 */
[----:B------:R-:W-:Y:S01]  /*0830*/  VIADD R6, R5, 0xffffffff ;  /* 0xffffffff05067836 */ /* 0x000fe20000000000 */
[----:B------:R-:W-:Y:S01]  /*0840*/  ISETP.NE.AND P1, PT, R0, 0x3, PT ;  /* 0x000000030000780c */ /* 0x000fe20003f25270 */
[----:B------:R-:W0:Y:S02]  /*0850*/  FENCE.VIEW.ASYNC.S ;  /* 0x00000000000073c6 */ /* 0x000e240000000000 */
[----:B0-----:R0:W1:Y:S01]  /*0860*/  @!UP0 SYNCS.EXCH.64 URZ, [UR6+0xf0], UR4 ;  /* 0x0000f004063f85b2 */ /* 0x0010620008000100 */
[----:B------:R-:W-:-:S02]  /*0870*/  SEL R2, RZ, 0x1, !P0 ;  /* 0x00000001ff027807 */ /* 0x000fc40004000000 */
[----:B------:R-:W-:Y:S02]  /*0880*/  ISETP.EQ.OR P1, PT, R0, RZ, !P1 ;  /* 0x000000ff0000720c */ /* 0x000fe40004f22670 */
[----:B------:R-:W-:Y:S02]  /*0890*/  @P4 SHF.R.S32.HI R8, RZ, 0x3, R8 ;  /* 0x00000003ff084819 */ /* 0x000fe40000011408 */
[----:B------:R-:W-:Y:S02]  /*08a0*/  ISETP.EQ.AND P1, PT, R5, RZ, P1 ;  /* 0x000000ff0500720c */ /* 0x000fe40000f22270 */
[----:B------:R-:W-:Y:S02]  /*08b0*/  @P4 ISETP.NE.AND P5, PT, R8, R9, PT ;  /* 0x000000090800420c */ /* 0x000fe40003fa5270 */
[----:B------:R-:W-:Y:S02]  /*08c0*/  ISETP.GE.U32.AND P6, PT, R6, 0x2, PT ;  /* 0x000000020600780c */ /* 0x000fe40003fc6070 */
[----:B------:R-:W-:-:S02]  /*08d0*/  @P4 SEL R23, RZ, 0x1, P5 ;  /* 0x00000001ff174807 */ /* 0x000fc40002800000 */
[----:B------:R-:W-:Y:S01]  /*08e0*/  SEL R19, RZ, 0x1, !P1 ;  /* 0x00000001ff137807 */ /* 0x000fe20004800000 */
[----:B------:R0:W2:Y:S01]  /*08f0*/  @!UP1 SYNCS.EXCH.64 URZ, [UR6+0xf8], UR4 ;  /* 0x0000f804063f95b2 */ /* 0x0000a20008000100 */
[----:B------:R-:W-:Y:S01]  /*0900*/  LOP3.LUT R23, R23, R2, RZ, 0xc0, !PT ;  /* 0x0000000217177212 */ /* 0x000fe200078ec0ff */
[----:B------:R-:W-:Y:S01]  /*0910*/  NOP ;  /* 0x0000000000007918 */ /* 0x000fe20000000000 */
[----:B------:R-:W-:Y:S01]  /*0920*/  SEL R19, R19, 0x2, P6 ;  /* 0x0000000213137807 */ /* 0x000fe20003000000 */
[----:B------:R-:W-:Y:S06]  /*0930*/  @!P2 BRA `(.L_x_4) ;  /* 0x000000000008a947 */ /* 0x000fec0003800000 */
[----:B-12---:R-:W-:Y:S01]  /*0940*/  UCGABAR_ARV ;  /* 0x00000000000079c7 */ /* 0x006fe20008000000 */
[----:B------:R-:W-:Y:S05]  /*0950*/  BRA `(.L_x_5) ;  /* 0x0000000000047947 */ /* 0x000fea0003800000 */
.L_x_4:
[----:B-12---:R-:W-:Y:S01]  /*0960*/  NOP ;  /* 0x0000000000007918 */ /* 0x006fe20000000000 */
.L_x_5:
[----:B------:R-:W1:Y:S01]  /*0970*/  LDC R2, c[0x0][0x65c] ;  /* 0x00019700ff027b82 */ /* 0x000e620000000800 */
[----:B------:R-:W-:Y:S02]  /*0980*/  IMAD.U32 R8, RZ, RZ, UR8 ;  /* 0x00000008ff087e24 */ /* 0x000fe4000f8e00ff */
[----:B------:R-:W-:Y:S01]  /*0990*/  IMAD.MOV.U32 R9, RZ, RZ, RZ ;  /* 0x000000ffff097224 */ /* 0x000fe200078e00ff */
[----:B-1----:R-:W-:-:S04]  /*09a0*/  ISETP.NE.AND P1, PT, R2, 0x1, PT ;  /* 0x000000010200780c */ /* 0x002fc80003f25270 */
[----:B------:R-:W-:-:S09]  /*09b0*/  P2R R5, PR, RZ, 0x2 ;  /* 0x00000002ff057803 */ /* 0x000fd20000000000 */
[----:B------:R-:W1:Y:S01]  /*09c0*/  @P1 LDC R17, c[0x0][0x10] ;  /* 0x00000400ff111b82 */ /* 0x000e620000000800 */
[----:B------:R-:W-:Y:S02]  /*09d0*/  @P1 IMAD.MOV.U32 R5, RZ, RZ, RZ ;  /* 0x000000ffff051224 */ /* 0x000fe400078e00ff */
[----:B------:R-:W-:-:S05]  /*09e0*/  @P1 IMAD.MOV.U32 R13, RZ, RZ, RZ ;  /* 0x000000ffff0d1224 */ /* 0x000fca00078e00ff */
[----:B------:R-:W2:Y:S01]  /*09f0*/  @!P1 LDC R11, c[0x0][0xc] ;  /* 0x00000300ff0b9b82 */ /* 0x000ea20000000800 */
[----:B-1----:R-:W-:-:S04]  /*0a00*/  @P1 IMAD.WIDE.U32 R16, R17, UR8, R4 ;  /* 0x0000000811101c25 */ /* 0x002fc8000f8e0004 */
[----:B------:R-:W-:Y:S02]  /*0a10*/  @P1 IMAD.IADD R17, R17, 0x1, R13 ;  /* 0x0000000111111824 */ /* 0x000fe400078e020d */
[----:B--2---:R-:W-:-:S04]  /*0a20*/  @!P1 IMAD.WIDE.U32 R8, R4, R11, R8 ;  /* 0x0000000b04089225 */ /* 0x004fc800078e0008 */
[----:B------:R-:W-:Y:S02]  /*0a30*/  @!P1 IMAD.MOV.U32 R16, RZ, RZ, R8 ;  /* 0x000000ffff109224 */ /* 0x000fe400078e0008 */
[----:B------:R-:W-:Y:S01]  /*0a40*/  @!P1 IMAD.MOV.U32 R17, RZ, RZ, R9 ;  /* 0x000000ffff119224 */ /* 0x000fe200078e0009 */
[----:B------:R-:W-:Y:S06]  /*0a50*/  @!P2 BRA `(.L_x_6) ;  /* 0x00000000000ca947 */ /* 0x000fec0003800000 */
[----:B------:R-:W-:Y:S01]  /*0a60*/  UCGABAR_WAIT ;  /* 0x0000000000007dc7 */ /* 0x000fe20008000000 */
[----:B------:R-:W-:Y:S01]  /*0a70*/  CCTL.IVALL ;  /* 0x00000000ff00798f */ /* 0x000fe20002000000 */
[----:B------:R-:W-:Y:S05]  /*0a80*/  BRA `(.L_x_7) ;  /* 0x0000000000047947 */ /* 0x000fea0003800000 */
.L_x_6:
[----:B------:R-:W-:Y:S06]  /*0a90*/  BAR.SYNC.DEFER_BLOCKING 0x0 ;  /* 0x0000000000007b1d */ /* 0x000fec0000010000 */
.L_x_7:
[----:B------:R-:W-:Y:S05]  /*0aa0*/  @!P3 BRA `(.L_x_8) ;  /* 0x0000004c00a0b947 */ /* 0x000fea0003800000 */
[----:B------:R-:W-:-:S13]  /*0ab0*/  ISETP.GT.U32.AND P0, PT, R6, 0x1, PT ;  /* 0x000000010600780c */ /* 0x000fda0003f04070 */
[----:B0-----:R-:W-:Y:S05]  /*0ac0*/  @P0 EXIT ;  /* 0x000000000000094d */ /* 0x001fea0003800000 */
[----:B------:R-:W-:Y:S01]  /*0ad0*/  ULDC.64 UR4, c[0x0][0x650] ;  /* 0x0001940000047ab9 */ /* 0x000fe20000000a00 */
[----:B------:R-:W-:Y:S01]  /*0ae0*/  PRMT R0, RZ, 0x7610, R0 ;  /* 0x00007610ff007816 */ /* 0x000fe20000000000 */
[----:B------:R-:W-:Y:S01]  /*0af0*/  IMAD.MOV.U32 R92, RZ, RZ, -0x1 ;  /* 0xffffffffff5c7424 */ /* 0x000fe200078e00ff */
[----:B------:R-:W-:Y:S01]  /*0b00*/  ISETP.GE.U32.AND P0, PT, R16, UR4, PT ;  /* 0x0000000410007c0c */ /* 0x000fe2000bf06070 */
[----:B------:R-:W-:Y:S02]  /*0b10*/  IMAD.MOV.U32 R93, RZ, RZ, -0x1 ;  /* 0xffffffffff5d7424 */ /* 0x000fe400078e00ff */
[----:B------:R-:W-:Y:S01]  /*0b20*/  IMAD.MOV.U32 R91, RZ, RZ, -0x1 ;  /* 0xffffffffff5b7424 */ /* 0x000fe200078e00ff */
[----:B------:R-:W-:-:S13]  /*0b30*/  ISETP.GE.U32.AND.EX P0, PT, R17, UR5, PT, P0 ;  /* 0x0000000511007c0c */ /* 0x000fda000bf06100 */
[----:B------:R-:W-:Y:S05]  /*0b40*/  @P0 BRA `(.L_x_9) ;  /* 0x0000000400280947 */ /* 0x000fea0003800000 */
[----:B------:R-:W0:Y:S01]  /*0b50*/  LDC.64 R20, c[0x0][0x628] ;  /* 0x00018a00ff147b82 */ /* 0x000e220000000a00 */
[----:B------:R-:W-:Y:S02]  /*0b60*/  IMAD.MOV.U32 R8, RZ, RZ, R16 ;  /* 0x000000ffff087224 */ /* 0x000fe400078e0010 */
[----:B------:R-:W-:-:S05]  /*0b70*/  IMAD.MOV.U32 R9, RZ, RZ, R17 ;  /* 0x000000ffff097224 */ /* 0x000fca00078e0011 */
[----:B------:R-:W1:Y:S08]  /*0b80*/  LDC R0, c[0x0][0x630] ;  /* 0x00018c00ff007b82 */ /* 0x000e700000000800 */
[----:B------:R-:W2:Y:S01]  /*0b90*/  LDC.64 R26, c[0x0][0x620] ;  /* 0x00018800ff1a7b82 */ /* 0x000ea20000000a00 */
[----:B0-----:R-:W-:-:S04]  /*0ba0*/  ISETP.NE.U32.AND P0, PT, R20, RZ, PT ;  /* 0x000000ff1400720c */ /* 0x001fc80003f05070 */
[----:B------:R-:W-:-:S13]  /*0bb0*/  ISETP.NE.AND.EX P0, PT, R21, RZ, PT, P0 ;  /* 0x000000ff1500720c */ /* 0x000fda0003f05300 */
[----:B-12---:R-:W-:Y:S05]  /*0bc0*/  @!P0 BRA `(.L_x_10) ;  /* 0x0000000000288947 */ /* 0x006fea0003800000 */
[----:B------:R-:W0:Y:S02]  /*0bd0*/  LDC R13, c[0x0][0x634] ;  /* 0x00018d00ff0d7b82 */ /* 0x000e240000000800 */
[----:B0-----:R-:W-:-:S05]  /*0be0*/  IADD3 R13, P0, R16, R13, RZ ;  /* 0x0000000d100d7210 */ /* 0x001fca0007f1e0ff */
[----:B------:R-:W-:-:S04]  /*0bf0*/  IMAD.X R15, RZ, RZ, R17, P0 ;  /* 0x000000ffff0f7224 */ /* 0x000fc800000e0611 */
[----:B------:R-:W-:-:S04]  /*0c00*/  IMAD.WIDE.U32 R8, R15, R20, RZ ;  /* 0x000000140f087225 */ /* 0x000fc800078e00ff */
[----:B------:R-:W-:-:S04]  /*0c10*/  IMAD.WIDE.U32 R10, P0, R13, R21, R8 ;  /* 0x000000150d0a7225 */ /* 0x000fc80007800008 */
[----:B------:R-:W-:-:S04]  /*0c20*/  IMAD.WIDE.U32 R8, R13, R20, RZ ;  /* 0x000000140d087225 */ /* 0x000fc800078e00ff */
[----:B------:R-:W-:Y:S01]  /*0c30*/  IMAD.X R13, RZ, RZ, RZ, P0 ;  /* 0x000000ffff0d7224 */ /* 0x000fe200000e06ff */
[----:B------:R-:W-:Y:S01]  /*0c40*/  IADD3 RZ, P0, R9, R10, RZ ;  /* 0x0000000a09ff7210 */ /* 0x000fe20007f1e0ff */
[----:B------:R-:W-:-:S04]  /*0c50*/  IMAD.MOV.U32 R12, RZ, RZ, R11 ;  /* 0x000000ffff0c7224 */ /* 0x000fc800078e000b */
[----:B------:R-:W-:-:S08]  /*0c60*/  IMAD.WIDE.U32.X R8, R15, R21, R12, P0 ;  /* 0x000000150f087225 */ /* 0x000fd000000e040c */
.L_x_10:
[----:B------:R-:W0:Y:S01]  /*0c70*/  LDC.64 R20, c[0x0][0x640] ;  /* 0x00019000ff147b82 */ /* 0x000e220000000a00 */
[--C-:B------:R-:W-:Y:S01]  /*0c80*/  SHF.R.U64 R91, R8, R0, R9.reuse ;  /* 0x00000000085b7219 */ /* 0x100fe20000001209 */
[----:B------:R-:W-:Y:S01]  /*0c90*/  IMAD R28, R7, R24, R4 ;  /* 0x00000018071c7224 */ /* 0x000fe200078e0204 */
[----:B------:R-:W-:Y:S01]  /*0ca0*/  SHF.R.U32.HI R0, RZ, R0, R9 ;  /* 0x00000000ff007219 */ /* 0x000fe20000011609 */
[----:B------:R-:W-:Y:S01]  /*0cb0*/  IMAD.MOV.U32 R25, RZ, RZ, 0x1 ;  /* 0x00000001ff197424 */ /* 0x000fe200078e00ff */
[----:B------:R-:W-:-:S03]  /*0cc0*/  IADD3 R5, P0, RZ, -R91, RZ ;  /* 0x8000005bff057210 */ /* 0x000fc60007f1e0ff */
[----:B------:R-:W1:Y:S02]  /*0cd0*/  LDC R6, c[0x0][0x618] ;  /* 0x00018600ff067b82 */ /* 0x000e640000000800 */
[----:B------:R-:W-:-:S04]  /*0ce0*/  IMAD.X R9, RZ, RZ, ~R0, P0 ;  /* 0x000000ffff097224 */ /* 0x000fc800000e0e00 */
[-C--:B------:R-:W-:Y:S02]  /*0cf0*/  IMAD R0, R9, R26.reuse, RZ ;  /* 0x0000001a09007224 */ /* 0x080fe400078e02ff */
[----:B------:R-:W2:Y:S01]  /*0d00*/  LDC R11, c[0x0][0x608] ;  /* 0x00018200ff0b7b82 */ /* 0x000ea20000000800 */
[----:B------:R-:W-:-:S04]  /*0d10*/  IMAD.WIDE.U32 R8, R5, R26, R16 ;  /* 0x0000001a05087225 */ /* 0x000fc800078e0010 */
[----:B------:R-:W-:-:S03]  /*0d20*/  IMAD R5, R5, R27, R0 ;  /* 0x0000001b05057224 */ /* 0x000fc600078e0200 */
[----:B------:R-:W3:Y:S01]  /*0d30*/  LDC R12, c[0x0][0x658] ;  /* 0x00019600ff0c7b82 */ /* 0x000ee20000000800 */
[----:B0-----:R-:W-:Y:S01]  /*0d40*/  ISETP.NE.U32.AND P0, PT, R20, RZ, PT ;  /* 0x000000ff1400720c */ /* 0x001fe20003f05070 */
[----:B------:R-:W-:Y:S02]  /*0d50*/  IMAD.IADD R5, R9, 0x1, R5 ;  /* 0x0000000109057824 */ /* 0x000fe400078e0205 */
[----:B------:R-:W-:Y:S01]  /*0d60*/  IMAD.MOV.U32 R9, RZ, RZ, -0x1 ;  /* 0xffffffffff097424 */ /* 0x000fe200078e00ff */
[----:B------:R-:W-:-:S03]  /*0d70*/  ISETP.NE.AND.EX P0, PT, R21, RZ, PT, P0 ;  /* 0x000000ff1500720c */ /* 0x000fc60003f05300 */
[----:B------:R-:W0:Y:S01]  /*0d80*/  LDC R15, c[0x0][0x600] ;  /* 0x00018000ff0f7b82 */ /* 0x000e220000000800 */
[-CC-:B-1----:R-:W-:Y:S02]  /*0d90*/  SHF.R.U64 R13, R8, R6.reuse, R5.reuse ;  /* 0x00000006080d7219 */ /* 0x182fe40000001205 */
[----:B------:R-:W-:-:S05]  /*0da0*/  SHF.R.U32.HI R0, RZ, R6, R5 ;  /* 0x00000006ff007219 */ /* 0x000fca0000011605 */
[----:B------:R-:W1:Y:S01]  /*0db0*/  LDC R14, c[0x0][0x648] ;  /* 0x00019200ff0e7b82 */ /* 0x000e620000000800 */
[-CC-:B--2---:R-:W-:Y:S02]  /*0dc0*/  SHF.R.U64 R29, R13, R11.reuse, R0.reuse ;  /* 0x0000000b0d1d7219 */ /* 0x184fe40000001200 */
[----:B------:R-:W-:-:S05]  /*0dd0*/  SHF.R.U32.HI R5, RZ, R11, R0 ;  /* 0x0000000bff057219 */ /* 0x000fca0000011600 */
[----:B------:R-:W2:Y:S01]  /*0de0*/  LDC R26, c[0x0][0x638] ;  /* 0x00018e00ff1a7b82 */ /* 0x000ea20000000800 */
[-CC-:B---3--:R-:W-:Y:S02]  /*0df0*/  SHF.R.U64 R24, R29, R12.reuse, R5.reuse ;  /* 0x0000000c1d187219 */ /* 0x188fe40000001205 */
[-C--:B------:R-:W-:Y:S02]  /*0e00*/  SHF.L.U32 R0, R9, R12.reuse, RZ ;  /* 0x0000000c09007219 */ /* 0x080fe400000006ff */
[----:B------:R-:W-:Y:S01]  /*0e10*/  SHF.R.U32.HI R5, RZ, R12, R5 ;  /* 0x0000000cff057219 */ /* 0x000fe20000011605 */
[----:B------:R-:W-:Y:S01]  /*0e20*/  IMAD.MOV.U32 R4, RZ, RZ, R24 ;  /* 0x000000ffff047224 */ /* 0x000fe200078e0018 */
[----:B------:R-:W-:Y:S01]  /*0e30*/  LOP3.LUT R10, RZ, R0, RZ, 0x33, !PT ;  /* 0x00000000ff0a7212 */ /* 0x000fe200078e33ff */
[----:B------:R-:W3:Y:S01]  /*0e40*/  LDC R27, c[0x0][0x610] ;  /* 0x00018400ff1b7b82 */ /* 0x000ee20000000800 */
[----:B------:R-:W-:Y:S05]  /*0e50*/  @!P0 BRA `(.L_x_11) ;  /* 0x0000000000288947 */ /* 0x000fea0003800000 */
[----:B------:R-:W4:Y:S02]  /*0e60*/  LDC R9, c[0x0][0x64c] ;  /* 0x00019300ff097b82 */ /* 0x000f240000000800 */
[----:B----4-:R-:W-:-:S05]  /*0e70*/  IADD3 R9, P0, R24, R9, RZ ;  /* 0x0000000918097210 */ /* 0x010fca0007f1e0ff */
        /* <DEDUP_REMOVED lines=8> */
.L_x_11:
[----:B-1----:R-:W-:Y:S01]  /*0f00*/  SHF.R.U64 R4, R4, R14, R5 ;  /* 0x0000000e04047219 */ /* 0x002fe20000001205 */
[----:B0-----:R-:W-:Y:S01]  /*0f10*/  VIADD R6, R15, 0xffffffff ;  /* 0xffffffff0f067836 */ /* 0x001fe20000000000 */
[----:B------:R-:W-:Y:S02]  /*0f20*/  SHF.L.U32 R0, R25, R12, RZ ;  /* 0x0000000c19007219 */ /* 0x000fe400000006ff */
[----:B------:R-:W-:Y:S01]  /*0f30*/  LOP3.LUT R5, R29, R10, RZ, 0xc0, !PT ;  /* 0x0000000a1d057212 */ /* 0x000fe200078ec0ff */
[----:B------:R-:W-:Y:S01]  /*0f40*/  IMAD.MOV R7, RZ, RZ, -R4 ;  /* 0x000000ffff077224 */ /* 0x000fe200078e0a04 */
[----:B------:R-:W-:Y:S02]  /*0f50*/  SEL R3, R3, R28, !P1 ;  /* 0x0000001c03037207 */ /* 0x000fe40004800000 */
[----:B------:R-:W-:Y:S01]  /*0f60*/  LOP3.LUT R6, R13, R6, RZ, 0xc0, !PT ;  /* 0x000000060d067212 */ /* 0x000fe200078ec0ff */
[----:B------:R-:W-:Y:S02]  /*0f70*/  IMAD R4, R0, R4, R5 ;  /* 0x0000000400047224 */ /* 0x000fe400078e0205 */
[----:B--2---:R-:W-:-:S02]  /*0f80*/  IMAD R0, R7, R26, R24 ;  /* 0x0000001a07007224 */ /* 0x004fc400078e0218 */
[----:B---3--:R-:W-:Y:S02]  /*0f90*/  IMAD R3, R4, R27, R3 ;  /* 0x0000001b04037224 */ /* 0x008fe400078e0203 */
[----:B------:R-:W-:Y:S02]  /*0fa0*/  IMAD R92, R0, R15, R6 ;  /* 0x0000000f005c7224 */ /* 0x000fe400078e0206 */
[----:B------:R-:W-:-:S03]  /*0fb0*/  IMAD.MOV.U32 R4, RZ, RZ, 0x1 ;  /* 0x00000001ff047424 */ /* 0x000fc600078e00ff */
[----:B------:R-:W-:Y:S02]  /*0fc0*/  SEL R93, R92, R3, !P1 ;  /* 0x000000035c5d7207 */ /* 0x000fe40004800000 */
[----:B------:R-:W-:Y:S02]  /*0fd0*/  PRMT R0, R4, 0x7610, R0 ;  /* 0x0000761004007816 */ /* 0x000fe40000000000 */
[----:B------:R-:W-:-:S07]  /*0fe0*/  SEL R92, R3, R92, !P1 ;  /* 0x0000005c035c7207 */ /* 0x000fce0004800000 */
.L_x_9:
[----:B------:R-:W-:-:S08]  /*0ff0*/  NOP ;  /* 0x0000000000007918 */ /* 0x000fd00000000000 */
[----:B------:R-:W0:Y:S02]  /*1000*/  USETMAXREG.TRY_ALLOC.CTAPOOL UP0, 0xe8 ;  /* 0x000000e8000079c8 */ /* 0x000e240008000600 */
[----:B0-----:R-:W-:-:S13]  /*1010*/  PLOP3.LUT P0, PT, PT, PT, UP0, 0x80, 0x0 ;  /* 0x000000000000781c */ /* 0x001fda0003f0f008 */
[----:B------:R-:W-:Y:S05]  /*1020*/  @!P0 BRA `(.L_x_9) ;  /* 0xfffffffc00f08947 */ /* 0x000fea000383ffff */
[----:B------:R-:W-:Y:S01]  /*1030*/  ULDC.64 UR4, c[0x0][0x598] ;  /* 0x0001660000047ab9 */ /* 0x000fe20000000a00 */
[----:B------:R-:W-:Y:S01]  /*1040*/  ULDC.64 UR36, c[0x0][0x208] ;  /* 0x0000820000247ab9 */ /* 0x000fe20000000a00 */
[----:B------:R-:W-:-:S04]  /*1050*/  ISETP.NE.U32.AND P0, PT, RZ, UR4, PT ;  /* 0x00000004ff007c0c */ /* 0x000fc8000bf05070 */
[----:B------:R-:W-:-:S13]  /*1060*/  ISETP.NE.AND.EX P0, PT, RZ, UR5, PT, P0 ;  /* 0x00000005ff007c0c */ /* 0x000fda000bf05300 */
[----:B------:R-:W-:Y:S05]  /*1070*/  @!P0 BRA `(.L_x_12) ;  /* 0x00000000001c8947 */ /* 0x000fea0003800000 */
[----:B------:R-:W0:Y:S02]  /*1080*/  LDC.64 R4, c[0x0][0x598] ;  /* 0x00016600ff047b82 */ /* 0x000e240000000a00 */
[----:B0-----:R-:W2:Y:S02]  /*1090*/  LDG.E.64 R4, desc[UR36][R4.64] ;  /* 0x0000002404047981 */ /* 0x001ea4000c1e1b00 */
[----:B--2---:R-:W-:-:S04]  /*10a0*/  ISETP.NE.U32.AND P0, PT, R4, RZ, PT ;  /* 0x000000ff0400720c */ /* 0x004fc80003f05070 */
[----:B------:R-:W-:-:S13]  /*10b0*/  ISETP.NE.AND.EX P0, PT, R5, RZ, PT, P0 ;  /* 0x000000ff0500720c */ /* 0x000fda0003f05300 */
[----:B------:R-:W-:Y:S05]  /*10c0*/  @!P0 BRA `(.L_x_12) ;  /* 0x0000000000088947 */ /* 0x000fea0003800000 */
[----:B------:R0:W5:Y:S01]  /*10d0*/  LD.E R88, desc[UR36][R4.64] ;  /* 0x0000002404587980 */ /* 0x000162000c101900 */
[----:B------:R-:W-:Y:S05]  /*10e0*/  BRA `(.L_x_13) ;  /* 0x0000000000247947 */ /* 0x000fea0003800000 */
.L_x_12:
[----:B------:R-:W-:Y:S02]  /*10f0*/  ULDC.64 UR4, c[0x0][0x588] ;  /* 0x0001620000047ab9 */ /* 0x000fe40000000a00 */
[----:B------:R-:W-:-:S04]  /*1100*/  ISETP.NE.U32.AND P0, PT, RZ, UR4, PT ;  /* 0x00000004ff007c0c */ /* 0x000fc8000bf05070 */
[----:B------:R-:W-:-:S13]  /*1110*/  ISETP.NE.AND.EX P0, PT, RZ, UR5, PT, P0 ;  /* 0x00000005ff007c0c */ /* 0x000fda000bf05300 */
[----:B------:R-:W-:Y:S05]  /*1120*/  @!P0 BRA `(.L_x_14) ;  /* 0x00000000000c8947 */ /* 0x000fea0003800000 */
[----:B------:R-:W0:Y:S02]  /*1130*/  LDC.64 R88, c[0x0][0x588] ;  /* 0x00016200ff587b82 */ /* 0x000e240000000a00 */
[----:B0-----:R1:W5:Y:S01]  /*1140*/  LDG.E R88, desc[UR36][R88.64] ;  /* 0x0000002458587981 */ /* 0x001362000c1e1900 */
[----:B------:R-:W-:Y:S05]  /*1150*/  BRA `(.L_x_13) ;  /* 0x0000000000087947 */ /* 0x000fea0003800000 */
.L_x_14:
[----:B------:R-:W-:Y:S02]  /*1160*/  ULDC UR4, c[0x0][0x580] ;  /* 0x0001600000047ab9 */ /* 0x000fe40000000800 */
[----:B------:R-:W-:-:S07]  /*1170*/  IMAD.U32 R88, RZ, RZ, UR4 ;  /* 0x00000004ff587e24 */ /* 0x000fce000f8e00ff */
.L_x_13:
[----:B------:R-:W-:Y:S02]  /*1180*/  ULDC.64 UR4, c[0x0][0x5a0] ;  /* 0x0001680000047ab9 */ /* 0x000fe40000000a00 */
[----:B------:R-:W-:-:S04]  /*1190*/  ISETP.NE.U32.AND P0, PT, RZ, UR4, PT ;  /* 0x00000004ff007c0c */ /* 0x000fc8000bf05070 */
[----:B------:R-:W-:-:S13]  /*11a0*/  ISETP.NE.AND.EX P0, PT, RZ, UR5, PT, P0 ;  /* 0x00000005ff007c0c */ /* 0x000fda000bf05300 */
[----:B------:R-:W-:Y:S05]  /*11b0*/  @!P0 BRA `(.L_x_15) ;  /* 0x00000000001c8947 */ /* 0x000fea0003800000 */
[----:B0-----:R-:W0:Y:S02]  /*11c0*/  LDC.64 R4, c[0x0][0x5a0] ;  /* 0x00016800ff047b82 */ /* 0x001e240000000a00 */
[----:B0-----:R-:W2:Y:S02]  /*11d0*/  LDG.E.64 R4, desc[UR36][R4.64] ;  /* 0x0000002404047981 */ /* 0x001ea4000c1e1b00 */
[----:B--2---:R-:W-:-:S04]  /*11e0*/  ISETP.NE.U32.AND P0, PT, R4, RZ, PT ;  /* 0x000000ff0400720c */ /* 0x004fc80003f05070 */
[----:B------:R-:W-:-:S13]  /*11f0*/  ISETP.NE.AND.EX P0, PT, R5, RZ, PT, P0 ;  /* 0x000000ff0500720c */ /* 0x000fda0003f05300 */
[----:B------:R-:W-:Y:S05]  /*1200*/  @!P0 BRA `(.L_x_15) ;  /* 0x0000000000088947 */ /* 0x000fea0003800000 */
[----:B-1----:R0:W5:Y:S01]  /*1210*/  LD.E R89, desc[UR36][R4.64] ;  /* 0x0000002404597980 */ /* 0x002162000c101900 */
[----:B------:R-:W-:Y:S05]  /*1220*/  BRA `(.L_x_16) ;  /* 0x0000000000247947 */ /* 0x000fea0003800000 */
.L_x_15:
[----:B------:R-:W-:Y:S02]  /*1230*/  ULDC.64 UR4, c[0x0][0x590] ;  /* 0x0001640000047ab9 */ /* 0x000fe40000000a00 */
[----:B------:R-:W-:-:S04]  /*1240*/  ISETP.NE.U32.AND P0, PT, RZ, UR4, PT ;  /* 0x00000004ff007c0c */ /* 0x000fc8000bf05070 */
[----:B------:R-:W-:-:S13]  /*1250*/  ISETP.NE.AND.EX P0, PT, RZ, UR5, PT, P0 ;  /* 0x00000005ff007c0c */ /* 0x000fda000bf05300 */
[----:B------:R-:W-:Y:S05]  /*1260*/  @!P0 BRA `(.L_x_17) ;  /* 0x00000000000c8947 */ /* 0x000fea0003800000 */
[----:B0-----:R-:W1:Y:S02]  /*1270*/  LDC.64 R4, c[0x0][0x590] ;  /* 0x00016400ff047b82 */ /* 0x001e640000000a00 */
[----:B-1----:R1:W5:Y:S01]  /*1280*/  LDG.E R89, desc[UR36][R4.64] ;  /* 0x0000002404597981 */ /* 0x002362000c1e1900 */
[----:B------:R-:W-:Y:S05]  /*1290*/  BRA `(.L_x_16) ;  /* 0x0000000000087947 */ /* 0x000fea0003800000 */
.L_x_17:
[----:B------:R-:W-:Y:S02]  /*12a0*/  ULDC UR4, c[0x0][0x584] ;  /* 0x0001610000047ab9 */ /* 0x000fe40000000800 */
[----:B-1----:R-:W-:-:S07]  /*12b0*/  IMAD.U32 R89, RZ, RZ, UR4 ;  /* 0x00000004ff597e24 */ /* 0x002fce000f8e00ff */
.L_x_16:
[----:B------:R-:W-:-:S13]  /*12c0*/  LOP3.LUT P0, RZ, R0, 0xff, RZ, 0xc0, !PT ;  /* 0x000000ff00ff7812 */ /* 0x000fda000780c0ff */
[----:B------:R-:W-:Y:S05]  /*12d0*/  @!P0 EXIT ;  /* 0x000000000000894d */ /* 0x000fea0003800000 */
[----:B------:R-:W-:Y:S01]  /*12e0*/  ULDC UR4, c[0x0][0x28c] ;  /* 0x0000a30000047ab9 */ /* 0x000fe20000000800 */
[----:B------:R-:W-:Y:S01]  /*12f0*/  UMOV UR38, URZ ;  /* 0x0000003f00267c82 */ /* 0x000fe20008000000 */
[----:B------:R-:W-:Y:S01]  /*1300*/  UIADD3 UR4, UR4, 0x3f, URZ ;  /* 0x0000003f04047890 */ /* 0x000fe2000fffe03f */
[----:B------:R-:W-:-:S03]  /*1310*/  UMOV UR39, URZ ;  /* 0x0000003f00277c82 */ /* 0x000fc60008000000 */
[----:B------:R-:W-:-:S04]  /*1320*/  USHF.R.S32.HI UR5, URZ, 0x1f, UR4 ;  /* 0x0000001f3f057899 */ /* 0x000fc80008011404 */
[----:B------:R-:W-:-:S04]  /*1330*/  ULEA.HI UR5, UR5, UR4, URZ, 0x6 ;  /* 0x0000000405057291 */ /* 0x000fc8000f8f303f */
[----:B------:R-:W-:-:S12]  /*1340*/  USHF.R.S32.HI UR40, URZ, 0x6, UR5 ;  /* 0x000000063f287899 */ /* 0x000fd80008011405 */
.L_x_169:
[----:B------:R-:W-:Y:S01]  /*1350*/  LOP3.LUT R0, R18, 0x80, RZ, 0xc0, !PT ;  /* 0x0000008012007812 */ /* 0x000fe200078ec0ff */
[----:B------:R-:W2:Y:S01]  /*1360*/  S2UR UR7, SR_CgaCtaId ;  /* 0x00000000000779c3 */ /* 0x000ea20000008800 */
[----:B------:R-:W-:Y:S02]  /*1370*/  UMOV UR6, 0x400 ;  /* 0x0000040000067882 */ /* 0x000fe40000000000 */
[----:B------:R-:W-:-:S06]  /*1380*/  SHF.R.U32.HI R0, RZ, 0x7, R0 ;  /* 0x00000007ff007819 */ /* 0x000fcc0000011600 */
[----:B------:R-:W3:Y:S01]  /*1390*/  SHFL.IDX PT, R0, R0, RZ, 0x1f ;  /* 0x00001fff00007589 */ /* 0x000ee200000e0000 */
[----:B--2---:R-:W-:Y:S01]  /*13a0*/  ULEA UR6, UR7, UR6, 0x18 ;  /* 0x0000000607067291 */ /* 0x004fe2000f8ec03f */
[----:B---3--:R-:W-:-:S13]  /*13b0*/  R2UR UR4, R0 ;  /* 0x00000000000472ca */ /* 0x008fda00000e0000 */
[----:B------:R-:W-:-:S04]  /*13c0*/  ULEA.HI UR5, UR4, UR4, URZ, 0x1 ;  /* 0x0000000404057291 */ /* 0x000fc8000f8f083f */
[----:B------:R-:W-:-:S04]  /*13d0*/  ULOP3.LUT UR5, UR5, 0xffffe, URZ, 0xc0, !UPT ;  /* 0x000ffffe05057892 */ /* 0x000fc8000f8ec03f */
[----:B------:R-:W-:-:S03]  /*13e0*/  UIADD3 UR5, UR4, -UR5, URZ ;  /* 0x8000000504057290 */ /* 0x000fc6000fffe03f */
[----:B------:R-:W-:Y:S01]  /*13f0*/  ULDC UR4, c[0x0][0x28c] ;  /* 0x0000a30000047ab9 */ /* 0x000fe20000000800 */
[----:B------:R-:W-:Y:S01]  /*1400*/  ULEA UR5, UR5, UR6, 0xc ;  /* 0x0000000605057291 */ /* 0x000fe2000f8e603f */
[----:B------:R-:W-:-:S03]  /*1410*/  ISETP.LT.AND P0, PT, RZ, UR4, PT ;  /* 0x00000004ff007c0c */ /* 0x000fc6000bf01270 */
[----:B------:R-:W-:-:S04]  /*1420*/  UIADD3 UR5, UR5, 0x200, URZ ;  /* 0x0000020005057890 */ /* 0x000fc8000fffe03f */
[----:B------:R-:W-:-:S04]  /*1430*/  USHF.R.U32.HI UR5, URZ, 0x4, UR5 ;  /* 0x000000043f057899 */ /* 0x000fc80008011605 */
[----:B------:R-:W-:Y:S02]  /*1440*/  ULOP3.LUT UR41, UR5, 0x3fff, URZ, 0xc0, !UPT ;  /* 0x00003fff05297892 */ /* 0x000fe4000f8ec03f */
[----:B01--4-:R-:W-:Y:S10]  /*1450*/  @P0 BRA `(.L_x_18) ;  /* 0x0000000000400947 */ /* 0x013ff40003800000 */
[----:B------:R-:W-:Y:S01]  /*1460*/  MOV R0, 0x0 ;  /* 0x0000000000007802 */ /* 0x000fe20000000f00 */
[----:B------:R-:W-:Y:S01]  /*1470*/  ULDC.64 UR4, c[0x4][0x68] ;  /* 0x01001a0000047ab9 */ /* 0x000fe20000000a00 */
[----:B------:R-:W-:Y:S01]  /*1480*/  ULDC.64 UR6, c[0x4][0x8] ;  /* 0x0100020000067ab9 */ /* 0x000fe20000000a00 */
[----:B01----:R-:W-:Y:S01]  /*1490*/  IMAD.U32 R4, RZ, RZ, UR4 ;  /* 0x00000004ff047e24 */ /* 0x003fe2000f8e00ff */
[----:B------:R0:W1:Y:S01]  /*14a0*/  LDC.64 R14, c[0x4][R0] ;  /* 0x01000000000e7b82 */ /* 0x0000620000000a00 */
[----:B------:R-:W-:Y:S01]  /*14b0*/  IMAD.U32 R5, RZ, RZ, UR5 ;  /* 0x00000005ff057e24 */ /* 0x000fe2000f8e00ff */
[----:B------:R-:W-:Y:S01]  /*14c0*/  ULDC.64 UR4, c[0x4][0x70] ;  /* 0x01001c0000047ab9 */ /* 0x000fe20000000a00 */
[----:B------:R-:W-:Y:S02]  /*14d0*/  IMAD.U32 R10, RZ, RZ, UR6 ;  /* 0x00000006ff0a7e24 */ /* 0x000fe4000f8e00ff */
[----:B------:R-:W-:Y:S02]  /*14e0*/  IMAD.U32 R6, RZ, RZ, UR4 ;  /* 0x00000004ff067e24 */ /* 0x000fe4000f8e00ff */
[----:B------:R-:W-:-:S02]  /*14f0*/  IMAD.U32 R7, RZ, RZ, UR5 ;  /* 0x00000005ff077e24 */ /* 0x000fc4000f8e00ff */
[----:B------:R-:W-:Y:S02]  /*1500*/  IMAD.U32 R11, RZ, RZ, UR7 ;  /* 0x00000007ff0b7e24 */ /* 0x000fe4000f8e00ff */
[----:B------:R-:W-:Y:S02]  /*1510*/  IMAD.MOV.U32 R8, RZ, RZ, 0x1e1 ;  /* 0x000001e1ff087424 */ /* 0x000fe400078e00ff */
[----:B------:R-:W-:Y:S02]  /*1520*/  IMAD.MOV.U32 R12, RZ, RZ, 0x1 ;  /* 0x00000001ff0c7424 */ /* 0x000fe400078e00ff */
[----:B0-----:R-:W-:-:S07]  /*1530*/  IMAD.MOV.U32 R13, RZ, RZ, RZ ;  /* 0x000000ffff0d7224 */ /* 0x001fce00078e00ff */
[----:B------:R-:W-:-:S07]  /*1540*/  LEPC R20, `(.L_x_18) ;  /* 0x000000001014794e */ /* 0x000fce0000000000 */
[----:B-1---5:R-:W-:Y:S05]  /*1550*/  CALL.ABS.NOINC R14 ;  /* 0x000000000e007343 */ /* 0x022fea0003c00000 */
.L_x_18:
[----:B------:R-:W-:-:S04]  /*1560*/  LOP3.LUT R0, R19, 0x1, RZ, 0xfc, !PT ;  /* 0x0000000113007812 */ /* 0x000fc800078efcff */
[----:B------:R-:W-:-:S13]  /*1570*/  ISETP.NE.AND P0, PT, R0, 0x3, PT ;  /* 0x000000030000780c */ /* 0x000fda0003f05270 */
[----:B------:R-:W-:Y:S05]  /*1580*/  @!P0 BRA `(.L_x_19) ;  /* 0x0000000000048947 */ /* 0x000fea0003800000 */
[----:B------:R-:W-:Y:S01]  /*1590*/  BPT.TRAP 0x1 ;  /* 0x000000040000795c */ /* 0x000fe20000300000 */
.L_x_19:
[----:B------:R-:W2:Y:S01]  /*15a0*/  S2UR UR5, SR_CgaCtaId ;  /* 0x00000000000579c3 */ /* 0x000ea20000008800 */
[----:B------:R-:W-:Y:S01]  /*15b0*/  UMOV UR4, 0x400 ;  /* 0x0000040000047882 */ /* 0x000fe20000000000 */
[----:B------:R-:W-:Y:S02]  /*15c0*/  IMAD.U32 R0, RZ, RZ, UR38 ;  /* 0x00000026ff007e24 */ /* 0x000fe4000f8e00ff */
[----:B------:R-:W-:-:S03]  /*15d0*/  IMAD.U32 R3, RZ, RZ, UR39 ;  /* 0x00000027ff037e24 */ /* 0x000fc6000f8e00ff */
[----:B------:R-:W-:Y:S01]  /*15e0*/  SHF.L.U32 R0, R0, 0x1f, RZ ;  /* 0x0000001f00007819 */ /* 0x000fe200000006ff */
[----:B--2---:R-:W-:-:S06]  /*15f0*/  ULEA UR4, UR5, UR4, 0x18 ;  /* 0x0000000405047291 */ /* 0x004fcc000f8ec03f */
[----:B------:R-:W-:-:S04]  /*1600*/  IMAD.U32 R6, RZ, RZ, UR4 ;  /* 0x00000004ff067e24 */ /* 0x000fc8000f8e00ff */
[----:B------:R-:W-:-:S04]  /*1610*/  IMAD R3, R3, 0x8, R6 ;  /* 0x0000000803037824 */ /* 0x000fc800078e0206 */
[----:B------:R2:W3:Y:S01]  /*1620*/  SYNCS.PHASECHK.TRANS64.TRYWAIT P1, [R3+URZ], R0 ;  /* 0x00000000030075a7 */ /* 0x0004e2000802017f */
[----:B------:R-:W-:Y:S05]  /*1630*/  @!P0 BRA `(.L_x_20) ;  /* 0x0000000000048947 */ /* 0x000fea0003800000 */
[----:B------:R-:W-:Y:S01]  /*1640*/  BPT.TRAP 0x1 ;  /* 0x000000040000795c */ /* 0x000fe20000300000 */
.L_x_20:
[----:B---3--:R-:W-:Y:S05]  /*1650*/  @P1 BRA `(.L_x_21) ;  /* 0x0000000000081947 */ /* 0x008fea0003800000 */
[----:B------:R-:W3:Y:S02]  /*1660*/  SYNCS.PHASECHK.TRANS64.TRYWAIT P1, [R3+URZ], R0 ;  /* 0x00000000030075a7 */ /* 0x000ee4000802017f */
[----:B---3--:R-:W-:Y:S05]  /*1670*/  @!P1 BRA `(.L_x_22) ;  /* 0x0000005c00889947 */ /* 0x008fea0003800000 */
.L_x_21:
[----:B------:R-:W-:-:S04]  /*1680*/  UISETP.LT.AND UP0, UPT, UR40, 0x1, UPT ;  /* 0x000000012800788c */ /* 0x000fc8000bf01270 */
[----:B------:R-:W-:-:S06]  /*1690*/  USEL UR4, UR40, 0x1, UP0 ;  /* 0x0000000128047887 */ /* 0x000fcc0008000000 */
[----:B--23--:R-:W-:Y:S01]  /*16a0*/  IMAD.U32 R0, RZ, RZ, UR4 ;  /* 0x00000004ff007e24 */ /* 0x00cfe2000f8e00ff */
[----:B------:R-:W-:Y:S05]  /*16b0*/  WARPSYNC.ALL ;  /* 0x0000000000007948 */ /* 0x000fea0003800000 */
[----:B------:R-:W-:-:S04]  /*16c0*/  IADD3 R0, -R0, UR40, RZ ;  /* 0x0000002800007c10 */ /* 0x000fc8000fffe1ff */
[----:B------:R-:W-:Y:S02]  /*16d0*/  ISETP.GE.AND P1, PT, R0, 0x1, PT ;  /* 0x000000010000780c */ /* 0x000fe40003f26270 */
[----:B------:R-:W-:Y:S01]  /*16e0*/  R2UR UR4, R6 ;  /* 0x00000000060472ca */ /* 0x000fe200000e0000 */
[----:B------:R-:W-:Y:S01]  /*16f0*/  ULOP3.LUT UR41, UR41, 0x10000, URZ, 0xfc, !UPT ;  /* 0x0001000029297892 */ /* 0x000fe2000f8efc3f */
[----:B------:R-:W-:Y:S01]  /*1700*/  WARPGROUP.ARRIVE ;  /* 0x00000000000079c5 */ /* 0x000fe20000000000 */
[----:B------:R-:W-:Y:S01]  /*1710*/  UMOV UR5, 0x80000020 ;  /* 0x8000002000057882 */ /* 0x000fe20000000000 */
[----:B------:R-:W-:-:S09]  /*1720*/  UMOV UR7, 0x80000020 ;  /* 0x8000002000077882 */ /* 0x000fd20000000000 */
[----:B------:R-:W-:-:S04]  /*1730*/  UIADD3 UR4, UR4, 0x1c200, URZ ;  /* 0x0001c20004047890 */ /* 0x000fc8000fffe03f */
[----:B------:R-:W-:-:S04]  /*1740*/  USHF.R.U32.HI UR4, URZ, 0x4, UR4 ;  /* 0x000000043f047899 */ /* 0x000fc80008011604 */
[----:B------:R-:W-:-:S04]  /*1750*/  ULOP3.LUT UR4, UR4, 0x3fff, URZ, 0xc0, !UPT ;  /* 0x00003fff04047892 */ /* 0x000fc8000f8ec03f */
[----:B------:R-:W-:Y:S02]  /*1760*/  ULOP3.LUT UR9, UR4, 0x10000, URZ, 0xfc, !UPT ;  /* 0x0001000004097892 */ /* 0x000fe4000f8efc3f */
[----:B------:R-:W-:Y:S02]  /*1770*/  ULEA UR4, UR39, UR41, 0x9 ;  /* 0x0000002927047291 */ /* 0x000fe4000f8e483f */
[----:B------:R-:W-:-:S09]  /*1780*/  ULEA UR6, UR39, UR9, 0x9 ;  /* 0x0000000927067291 */ /* 0x000fd2000f8e483f */
[----:B------:R-:W-:Y:S01]  /*1790*/  IGMMA.64x128x32.S8.S8 R24, gdesc[UR4], RZ, !UPT, gsb0 ;  /* 0x03600000041879f1 */ /* 0x000fe2000c0410ff */
[----:B------:R-:W-:Y:S02]  /*17a0*/  UIADD3 UR4, UR4, 0x2, URZ ;  /* 0x0000000204047890 */ /* 0x000fe4000fffe03f */
[----:B------:R-:W-:Y:S01]  /*17b0*/  UIADD3 UR6, UR6, 0x2, URZ ;  /* 0x0000000206067890 */ /* 0x000fe2000fffe03f */
[----:B------:R-:W-:Y:S01]  /*17c0*/  UMOV UR5, 0x80000020 ;  /* 0x8000002000057882 */ /* 0x000fe20000000000 */
[----:B------:R-:W-:Y:S01]  /*17d0*/  UMOV UR7, 0x80000020 ;  /* 0x8000002000077882 */ /* 0x000fe20000000000 */
[----:B------:R-:W-:Y:S02]  /*17e0*/  WARPGROUP.DEPBAR.LE gsb0, 0x0 ;  /* 0x00008000000079c5 */ /* 0x000fe40000010000 */
[----:B------:R-:W-:-:S06]  /*17f0*/  WARPGROUP.ARRIVE ;  /* 0x00000000000079c5 */ /* 0x000fcc0000000000 */
[----:B------:R-:W-:Y:S03]  /*1800*/  IGMMA.64x128x32.S8.S8 R24, gdesc[UR4], R24, gsb0 ;  /* 0x03600000041879f1 */ /* 0x000fe60008041018 */
[----:B------:R-:W-:Y:S02]  /*1810*/  WARPGROUP.DEPBAR.LE gsb0, 0x0 ;  /* 0x00008000000079c5 */ /* 0x000fe40000010000 */
[----:B------:R-:W-:Y:S05]  /*1820*/  @!P1 BRA `(.L_x_23) ;  /* 0x0000000000e49947 */ /* 0x000fea0003800000 */
[----:B------:R-:W-:Y:S02]  /*1830*/  UIADD3 UR4, UR39, 0x1, URZ ;  /* 0x0000000127047890 */ /* 0x000fe4000fffe03f */
[----:B------:R-:W-:Y:S02]  /*1840*/  IMAD.U32 R3, RZ, RZ, UR39 ;  /* 0x00000027ff037e24 */ /* 0x000fe4000f8e00ff */
[----:B------:R-:W-:-:S04]  /*1850*/  UISETP.NE.AND UP0, UPT, UR4, 0xe, UPT ;  /* 0x0000000e0400788c */ /* 0x000fc8000bf05270 */
[----:B------:R-:W-:Y:S02]  /*1860*/  USEL UR5, URZ, 0x1, UP0 ;  /* 0x000000013f057887 */ /* 0x000fe40008000000 */
[----:B------:R-:W-:Y:S02]  /*1870*/  USEL UR8, UR4, URZ, UP0 ;  /* 0x0000003f04087287 */ /* 0x000fe40008000000 */
[----:B------:R-:W-:-:S06]  /*1880*/  ULOP3.LUT UR5, UR38, UR5, URZ, 0x3c, !UPT ;  /* 0x0000000526057292 */ /* 0x000fcc000f8e3c3f */
[----:B------:R-:W-:-:S07]  /*1890*/  IMAD.U32 R7, RZ, RZ, UR5 ;  /* 0x00000005ff077e24 */ /* 0x000fce000f8e00ff */
.L_x_30:
[----:B------:R-:W-:Y:S05]  /*18a0*/  @!P0 BRA `(.L_x_24) ;  /* 0x0000000000048947 */ /* 0x000fea0003800000 */
[----:B------:R-:W-:Y:S01]  /*18b0*/  BPT.TRAP 0x1 ;  /* 0x000000040000795c */ /* 0x000fe20000300000 */
.L_x_24:
[----:B------:R-:W2:Y:S01]  /*18c0*/  S2UR UR5, SR_CgaCtaId ;  /* 0x00000000000579c3 */ /* 0x000ea20000008800 */
[----:B------:R-:W-:Y:S01]  /*18d0*/  UMOV UR4, 0x400 ;  /* 0x0000040000047882 */ /* 0x000fe20000000000 */
[----:B01----:R-:W-:Y:S01]  /*18e0*/  IMAD.U32 R5, RZ, RZ, UR8 ;  /* 0x00000008ff057e24 */ /* 0x003fe2000f8e00ff */
[----:B------:R-:W-:Y:S01]  /*18f0*/  SHF.L.U32 R4, R7, 0x1f, RZ ;  /* 0x0000001f07047819 */ /* 0x000fe200000006ff */
[----:B--2---:R-:W-:-:S06]  /*1900*/  ULEA UR4, UR5, UR4, 0x18 ;  /* 0x0000000405047291 */ /* 0x004fcc000f8ec03f */
[----:B------:R-:W-:-:S04]  /*1910*/  IMAD.U32 R6, RZ, RZ, UR4 ;  /* 0x00000004ff067e24 */ /* 0x000fc8000f8e00ff */
[----:B------:R-:W-:-:S04]  /*1920*/  IMAD R5, R5, 0x8, R6 ;  /* 0x0000000805057824 */ /* 0x000fc800078e0206 */
[----:B------:R0:W1:Y:S01]  /*1930*/  SYNCS.PHASECHK.TRANS64.TRYWAIT P1, [R5+URZ], R4 ;  /* 0x00000004050075a7 */ /* 0x000062000802017f */
[----:B------:R-:W-:Y:S05]  /*1940*/  @!P0 BRA `(.L_x_25) ;  /* 0x0000000000048947 */ /* 0x000fea0003800000 */
[----:B------:R-:W-:Y:S01]  /*1950*/  BPT.TRAP 0x1 ;  /* 0x000000040000795c */ /* 0x000fe20000300000 */
.L_x_25:
[----:B-1----:R-:W-:Y:S05]  /*1960*/  @P1 BRA `(.L_x_26) ;  /* 0x0000000000081947 */ /* 0x002fea0003800000 */
[----:B------:R-:W1:Y:S02]  /*1970*/  SYNCS.PHASECHK.TRANS64.TRYWAIT P1, [R5+URZ], R4 ;  /* 0x00000004050075a7 */ /* 0x000e64000802017f */
[----:B-1----:R-:W-:Y:S05]  /*1980*/  @!P1 BRA `(.L_x_27) ;  /* 0x0000005800d89947 */ /* 0x002fea0003800000 */
.L_x_26:
[----:B------:R-:W-:Y:S01]  /*1990*/  ULEA UR4, UR8, UR41, 0x9 ;  /* 0x0000002908047291 */ /* 0x000fe2000f8e483f */
[----:B------:R-:W-:Y:S01]  /*19a0*/  WARPGROUP.ARRIVE ;  /* 0x00000000000079c5 */ /* 0x000fe20000000000 */
[----:B------:R-:W-:Y:S01]  /*19b0*/  ULEA UR6, UR8, UR9, 0x9 ;  /* 0x0000000908067291 */ /* 0x000fe2000f8e483f */
[----:B------:R-:W-:Y:S01]  /*19c0*/  UMOV UR5, 0x80000020 ;  /* 0x8000002000057882 */ /* 0x000fe20000000000 */
[----:B------:R-:W-:-:S07]  /*19d0*/  UMOV UR7, 0x80000020 ;  /* 0x8000002000077882 */ /* 0x000fce0000000000 */
[----:B------:R-:W-:Y:S01]  /*19e0*/  IGMMA.64x128x32.S8.S8 R24, gdesc[UR4], R24, gsb0 ;  /* 0x03600000041879f1 */ /* 0x000fe20008041018 */
        /* <DEDUP_REMOVED lines=9> */
[----:B------:R-:W-:Y:S01]  /*1a80*/  BPT.TRAP 0x1 ;  /* 0x000000040000795c */ /* 0x000fe20000300000 */
.L_x_28:
[----:B------:R-:W-:-:S13]  /*1a90*/  ISETP.NE.AND P1, PT, R23, RZ, PT ;  /* 0x000000ff1700720c */ /* 0x000fda0003f25270 */
[----:B01----:R-:W-:-:S04]  /*1aa0*/  @P1 IMAD R4, R3, 0x8, R6 ;  /* 0x0000000803041824 */ /* 0x003fc800078e0206 */
[----:B------:R-:W-:-:S05]  /*1ab0*/  @P1 VIADD R5, R4, 0x70 ;  /* 0x0000007004051836 */ /* 0x000fca0000000000 */
[----:B------:R-:W-:-:S04]  /*1ac0*/  @P1 PRMT R5, R22, 0x654, R5 ;  /* 0x0000065416051816 */ /* 0x000fc80000000005 */
[----:B------:R0:W-:Y:S01]  /*1ad0*/  @P1 SYNCS.ARRIVE.TRANS64.RED.A1T0 RZ, [R5+URZ], RZ ;  /* 0x000000ff05ff19a7 */ /* 0x0001e2000810043f */
[----:B------:R-:W-:-:S13]  /*1ae0*/  ISETP.GT.U32.AND P1, PT, R19, 0x1, PT ;  /* 0x000000011300780c */ /* 0x000fda0003f24070 */
[----:B0-----:R-:W-:Y:S05]  /*1af0*/  @P1 BRA `(.L_x_29) ;  /* 0x0000000000041947 */ /* 0x001fea0003800000 */
[----:B------:R-:W-:Y:S01]  /*1b00*/  BPT.TRAP 0x1 ;  /* 0x000000040000795c */ /* 0x000fe20000300000 */
.L_x_29:
[----:B------:R-:W-:Y:S01]  /*1b10*/  UIADD3 UR8, UR8, 0x1, URZ ;  /* 0x0000000108087890 */ /* 0x000fe2000fffe03f */
[C---:B------:R-:W-:Y:S01]  /*1b20*/  ISETP.GT.AND P2, PT, R0.reuse, 0x1, PT ;  /* 0x000000010000780c */ /* 0x040fe20003f44270 */
[----:B------:R-:W-:Y:S02]  /*1b30*/  VIADD R3, R3, 0x1 ;  /* 0x0000000103037836 */ /* 0x000fe40000000000 */
[----:B------:R-:W-:Y:S01]  /*1b40*/  UISETP.NE.AND UP0, UPT, UR8, 0xe, UPT ;  /* 0x0000000e0800788c */ /* 0x000fe2000bf05270 */
[----:B------:R-:W-:Y:S02]  /*1b50*/  VIADD R0, R0, 0xffffffff ;  /* 0xffffffff00007836 */ /* 0x000fe40000000000 */
[C---:B------:R-:W-:Y:S01]  /*1b60*/  ISETP.NE.AND P1, PT, R3.reuse, 0xe, PT ;  /* 0x0000000e0300780c */ /* 0x040fe20003f25270 */
[----:B------:R-:W-:Y:S02]  /*1b70*/  USEL UR4, URZ, 0x1, UP0 ;  /* 0x000000013f047887 */ /* 0x000fe40008000000 */
[----:B------:R-:W-:Y:S01]  /*1b80*/  USEL UR8, UR8, URZ, UP0 ;  /* 0x0000003f08087287 */ /* 0x000fe20008000000 */
[----:B------:R-:W-:-:S03]  /*1b90*/  SEL R3, R3, RZ, P1 ;  /* 0x000000ff03037207 */ /* 0x000fc60000800000 */
[----:B------:R-:W-:Y:S01]  /*1ba0*/  LOP3.LUT R7, R7, UR4, RZ, 0x3c, !PT ;  /* 0x0000000407077c12 */ /* 0x000fe2000f8e3cff */
[----:B------:R-:W-:Y:S07]  /*1bb0*/  @P2 BRA `(.L_x_30) ;  /* 0xfffffffc00382947 */ /* 0x000fee000383ffff */
.L_x_23:
[----:B------:R-:W2:Y:S02]  /*1bc0*/  LDC R0, c[0x0][0x28c] ;  /* 0x0000a300ff007b82 */ /* 0x000ea40000000800 */
[----:B--2---:R-:W-:-:S13]  /*1bd0*/  ISETP.GE.AND P1, PT, R0, 0x1, PT ;  /* 0x000000010000780c */ /* 0x004fda0003f26270 */
[----:B------:R-:W-:Y:S05]  /*1be0*/  @!P1 BRA `(.L_x_31) ;  /* 0x0000000000549947 */ /* 0x000fea0003800000 */
[----:B------:R-:W-:Y:S05]  /*1bf0*/  @!P0 BRA `(.L_x_32) ;  /* 0x0000000000048947 */ /* 0x000fea0003800000 */
[----:B------:R-:W-:Y:S01]  /*1c00*/  BPT.TRAP 0x1 ;  /* 0x000000040000795c */ /* 0x000fe20000300000 */
.L_x_32:
[----:B------:R-:W-:Y:S01]  /*1c10*/  ISETP.NE.AND P0, PT, R23, RZ, PT ;  /* 0x000000ff1700720c */ /* 0x000fe20003f05270 */
[----:B------:R-:W-:Y:S01]  /*1c20*/  BSSY B0, `(.L_x_33) ;  /* 0x000000f000007945 */ /* 0x000fe20003800000 */
[----:B------:R-:W-:-:S11]  /*1c30*/  ISETP.GT.U32.AND P1, PT, R19, 0x1, PT ;  /* 0x000000011300780c */ /* 0x000fd60003f24070 */
[----:B------:R-:W-:Y:S05]  /*1c40*/  @!P0 BRA `(.L_x_34) ;  /* 0x0000000000308947 */ /* 0x000fea0003800000 */
[----:B------:R-:W-:-:S04]  /*1c50*/  UISETP.LT.AND UP0, UPT, UR40, 0x1, UPT ;  /* 0x000000012800788c */ /* 0x000fc8000bf01270 */
[----:B------:R-:W-:-:S04]  /*1c60*/  USEL UR6, UR40, 0x1, UP0 ;  /* 0x0000000128067887 */ /* 0x000fc80008000000 */
[----:B------:R-:W-:-:S04]  /*1c70*/  UIADD3 UR6, UR39, UR40, -UR6 ;  /* 0x0000002827067290 */ /* 0x000fc8000fffe806 */
[----:B------:R-:W-:-:S04]  /*1c80*/  USHF.R.U32.HI UR4, URZ, 0x1, UR6 ;  /* 0x000000013f047899 */ /* 0x000fc80008011606 */
[----:B------:R-:W-:-:S04]  /*1c90*/  UIMAD.WIDE.U32 UR4, UR4, -0x6db6db6d, URZ ;  /* 0x92492493040478a5 */ /* 0x000fc8000f8e003f */
[----:B------:R-:W-:-:S04]  /*1ca0*/  USHF.R.U32.HI UR4, URZ, 0x2, UR5 ;  /* 0x000000023f047899 */ /* 0x000fc80008011605 */
[----:B------:R-:W-:-:S06]  /*1cb0*/  UIMAD UR6, UR4, -0xe, UR6 ;  /* 0xfffffff2040678a4 */ /* 0x000fcc000f8e0206 */
[----:B------:R-:W-:-:S04]  /*1cc0*/  IMAD.U32 R3, RZ, RZ, UR6 ;  /* 0x00000006ff037e24 */ /* 0x000fc8000f8e00ff */
[----:B------:R-:W-:-:S04]  /*1cd0*/  IMAD R0, R3, 0x8, R6 ;  /* 0x0000000803007824 */ /* 0x000fc800078e0206 */
[----:B------:R-:W-:-:S05]  /*1ce0*/  VIADD R3, R0, 0x70 ;  /* 0x0000007000037836 */ /* 0x000fca0000000000 */
[----:B------:R-:W-:-:S04]  /*1cf0*/  PRMT R3, R22, 0x654, R3 ;  /* 0x0000065416037816 */ /* 0x000fc80000000003 */
[----:B------:R2:W-:Y:S03]  /*1d00*/  SYNCS.ARRIVE.TRANS64.RED.A1T0 RZ, [R3+URZ], RZ ;  /* 0x000000ff03ff79a7 */ /* 0x0005e6000810043f */
.L_x_34:
[----:B------:R-:W-:Y:S05]  /*1d10*/  BSYNC B0 ;  /* 0x0000000000007941 */ /* 0x000fea0003800000 */
.L_x_33:
[----:B------:R-:W-:Y:S05]  /*1d20*/  @P1 BRA `(.L_x_31) ;  /* 0x0000000000041947 */ /* 0x000fea0003800000 */
[----:B------:R-:W-:Y:S01]  /*1d30*/  BPT.TRAP 0x1 ;  /* 0x000000040000795c */ /* 0x000fe20000300000 */
.L_x_31:
[----:B------:R-:W3:Y:S01]  /*1d40*/  LDC R7, c[0x0][0x288] ;  /* 0x0000a200ff077b82 */ /* 0x000ee20000000800 */
[--C-:B------:R-:W-:Y:S01]  /*1d50*/  SHF.R.U32.HI R0, RZ, 0x2, R18.reuse ;  /* 0x00000002ff007819 */ /* 0x100fe20000011612 */
[----:B------:R-:W-:Y:S01]  /*1d60*/  IMAD.SHL.U32 R93, R93, 0x80, RZ ;  /* 0x000000805d5d7824 */ /* 0x000fe200078e00ff */
[----:B01----:R-:W-:Y:S01]  /*1d70*/  SHF.R.U32.HI R5, RZ, 0x7, R18 ;  /* 0x00000007ff057819 */ /* 0x003fe20000011612 */
[----:B------:R-:W-:Y:S01]  /*1d80*/  UIADD3 UR39, UR40, UR39, URZ ;  /* 0x0000002728277290 */ /* 0x000fe2000fffe03f */
[----:B------:R-:W-:Y:S01]  /*1d90*/  LOP3.LUT R4, R18, 0x60, RZ, 0xc0, !PT ;  /* 0x0000006012047812 */ /* 0x000fe200078ec0ff */
[----:B------:R-:W-:Y:S01]  /*1da0*/  ULDC UR7, c[0x0][0x284] ;  /* 0x0000a10000077ab9 */ /* 0x000fe20000000800 */
[----:B--2---:R-:W-:Y:S01]  /*1db0*/  LOP3.LUT R3, R0, 0x7, RZ, 0xc0, !PT ;  /* 0x0000000700037812 */ /* 0x004fe200078ec0ff */
[----:B------:R-:W-:Y:S01]  /*1dc0*/  UISETP.GT.U32.AND UP0, UPT, UR39, 0xd, UPT ;  /* 0x0000000d2700788c */ /* 0x000fe2000bf04070 */
[----:B------:R-:W-:Y:S01]  /*1dd0*/  LOP3.LUT R0, R5, 0x1, RZ, 0xc0, !PT ;  /* 0x0000000105007812 */ /* 0x000fe200078ec0ff */
[----:B------:R-:W-:Y:S01]  /*1de0*/  USHF.R.U32.HI UR4, URZ, 0x1, UR39 ;  /* 0x000000013f047899 */ /* 0x000fe20008011627 */
[----:B------:R-:W-:Y:S01]  /*1df0*/  SHF.R.U32.HI R6, RZ, 0x1, R4 ;  /* 0x00000001ff067819 */ /* 0x000fe20000011604 */
[----:B------:R-:W-:Y:S01]  /*1e00*/  UISETP.LT.U32.AND UP0, UPT, UR40, 0xe, UP0 ;  /* 0x0000000e2800788c */ /* 0x000fe20008701070 */
[----:B------:R-:W-:Y:S01]  /*1e10*/  LOP3.LUT R4, R18, 0x3, RZ, 0xc0, !PT ;  /* 0x0000000312047812 */ /* 0x000fe200078ec0ff */
[----:B------:R-:W-:Y:S01]  /*1e20*/  IMAD.SHL.U32 R8, R0, 0x40, RZ ;  /* 0x0000004000087824 */ /* 0x000fe200078e00ff */
[----:B------:R-:W-:Y:S01]  /*1e30*/  IADD3 R5, RZ, -R6, -R3 ;  /* 0x80000006ff057210 */ /* 0x000fe20007ffe803 */
[----:B------:R-:W-:Y:S01]  /*1e40*/  UISETP.GE.U32.AND UP1, UPT, UR40, 0xe, UPT ;  /* 0x0000000e2800788c */ /* 0x000fe2000bf26070 */
[----:B------:R-:W-:Y:S01]  /*1e50*/  SHF.R.S32.HI R14, RZ, 0x1f, R91 ;  /* 0x0000001fff0e7819 */ /* 0x000fe2000001145b */
[----:B------:R-:W-:Y:S01]  /*1e60*/  ULDC.64 UR8, c[0x0][0x5d0] ;  /* 0x0001740000087ab9 */ /* 0x000fe20000000a00 */
[----:B------:R-:W-:Y:S01]  /*1e70*/  LOP3.LUT R3, R8, 0x40, R3, 0xe2, !PT ;  /* 0x0000004008037812 */ /* 0x000fe200078ee203 */
[----:B------:R-:W-:Y:S01]  /*1e80*/  IMAD.SHL.U32 R8, R18, 0x2, RZ ;  /* 0x0000000212087824 */ /* 0x000fe200078e00ff */
[----:B------:R-:W-:Y:S01]  /*1e90*/  UIMAD.WIDE.U32 UR4, UR4, -0x6db6db6d, URZ ;  /* 0x92492493040478a5 */ /* 0x000fe2000f8e003f */
[----:B------:R-:W-:Y:S01]  /*1ea0*/  IMAD R0, R0, -0x40, R5 ;  /* 0xffffffc000007824 */ /* 0x000fe200078e0205 */
[----:B------:R-:W-:Y:S01]  /*1eb0*/  USEL UR6, URZ, 0x1, !UP0 ;  /* 0x000000013f067887 */ /* 0x000fe2000c000000 */
[----:B---3--:R-:W-:Y:S01]  /*1ec0*/  IMAD R12, R4, -0x2, R7 ;  /* 0xfffffffe040c7824 */ /* 0x008fe200078e0207 */
[C---:B------:R-:W-:Y:S01]  /*1ed0*/  ISETP.GE.AND P0, PT, R93.reuse, R7, PT ;  /* 0x000000075d00720c */ /* 0x040fe20003f06270 */
[----:B------:R-:W-:Y:S01]  /*1ee0*/  IMAD.SHL.U32 R7, R92, 0x80, RZ ;  /* 0x000000805c077824 */ /* 0x000fe200078e00ff */
[----:B------:R-:W-:Y:S01]  /*1ef0*/  LOP3.LUT R8, R93, 0x6, R8, 0xf8, !PT ;  /* 0x000000065d087812 */ /* 0x000fe200078ef808 */
[----:B------:R-:W-:Y:S01]  /*1f00*/  IMAD R4, R14, UR8, RZ ;  /* 0x000000080e047c24 */ /* 0x000fe2000f8e02ff */
[----:B------:R-:W-:Y:S01]  /*1f10*/  USHF.R.U32.HI UR4, URZ, 0x2, UR5 ;  /* 0x000000023f047899 */ /* 0x000fe20008011605 */
[----:B------:R-:W-:Y:S01]  /*1f20*/  IMAD.WIDE R10, R92, 0x80, RZ ;  /* 0x000000805c0a7825 */ /* 0x000fe200078e02ff */
[----:B------:R-:W-:Y:S01]  /*1f30*/  ISETP.GE.OR P0, PT, R7, UR7, P0 ;  /* 0x0000000707007c0c */ /* 0x000fe20008706670 */
[----:B------:R-:W-:Y:S01]  /*1f40*/  ULOP3.LUT UR38, UR38, UR6, URZ, 0x3c, !UPT ;  /* 0x0000000626267292 */ /* 0x000fe2000f8e3c3f */
[----:B------:R-:W-:Y:S01]  /*1f50*/  SHF.R.S32.HI R9, RZ, 0x1f, R8 ;  /* 0x0000001fff097819 */ /* 0x000fe20000011408 */
[----:B------:R-:W-:Y:S01]  /*1f60*/  IMAD R13, R91, UR9, R4 ;  /* 0x000000095b0d7c24 */ /* 0x000fe2000f8e0204 */
[----:B------:R-:W-:Y:S01]  /*1f70*/  UIMAD UR39, UR4, -0xe, UR39 ;  /* 0xfffffff2042778a4 */ /* 0x000fe2000f8e0227 */
[----:B------:R-:W-:Y:S01]  /*1f80*/  IADD3 R96, -R7, UR7, R0 ;  /* 0x0000000707607c10 */ /* 0x000fe2000fffe100 */
[----:B------:R-:W-:Y:S01]  /*1f90*/  @UP1 ULOP3.LUT UR38, UR38, 0x1, UR4, 0x78, !UPT ;  /* 0x0000000126261892 */ /* 0x000fe2000f8e7804 */
[----:B------:R-:W-:Y:S01]  /*1fa0*/  IMAD.WIDE.U32 R4, R91, UR8, R8 ;  /* 0x000000085b047c25 */ /* 0x000fe2000f8e0008 */
[----:B------:R-:W-:-:S03]  /*1fb0*/  LOP3.LUT R21, R10, R3, R6, 0xfe, !PT ;  /* 0x000000030a157212 */ /* 0x000fc600078efe06 */
[----:B------:R-:W-:Y:S02]  /*1fc0*/  IMAD.IADD R5, R5, 0x1, R13 ;  /* 0x0000000105057824 */ /* 0x000fe400078e020d */
[----:B------:R-:W-:Y:S02]  /*1fd0*/  IMAD.IADD R3, R12, 0x1, -R93 ;  /* 0x000000010c037824 */ /* 0x000fe400078e0a5d */
[----:B------:R-:W-:Y:S01]  /*1fe0*/  IMAD.MOV.U32 R0, RZ, RZ, -0x1 ;  /* 0xffffffffff007424 */ /* 0x000fe200078e00ff */
[----:B------:R-:W-:Y:S06]  /*1ff0*/  @P0 BRA `(.L_x_35) ;  /* 0x0000003000a00947 */ /* 0x000fec0003800000 */
[----:B------:R-:W0:Y:S01]  /*2000*/  LDC.64 R12, c[0x0][0x5c8] ;  /* 0x00017200ff0c7b82 */ /* 0x000e220000000a00 */
[----:B------:R-:W-:Y:S01]  /*2010*/  ULDC.64 UR4, c[0x0][0x5c0] ;  /* 0x0001700000047ab9 */ /* 0x000fe20000000a00 */
[----:B------:R-:W-:Y:S01]  /*2020*/  BSSY B0, `(.L_x_35) ;  /* 0x0000325000007945 */ /* 0x000fe20003800000 */
[-C--:B0-----:R-:W-:Y:S02]  /*2030*/  IMAD R6, R11, R12.reuse, RZ ;  /* 0x0000000c0b067224 */ /* 0x081fe400078e02ff */
[----:B------:R-:W-:-:S04]  /*2040*/  IMAD.WIDE.U32 R4, R21, R12, R4 ;  /* 0x0000000c15047225 */ /* 0x000fc800078e0004 */
[----:B------:R-:W-:Y:S01]  /*2050*/  IMAD R7, R21, R13, R6 ;  /* 0x0000000d15077224 */ /* 0x000fe200078e0206 */
[----:B------:R-:W-:-:S03]  /*2060*/  IADD3 R4, P0, R4, UR4, RZ ;  /* 0x0000000404047c10 */ /* 0x000fc6000ff1e0ff */
[----:B------:R-:W-:Y:S01]  /*2070*/  IMAD.IADD R7, R5, 0x1, R7 ;  /* 0x0000000105077824 */ /* 0x000fe200078e0207 */
[----:B------:R-:W-:-:S04]  /*2080*/  LEA R6, P1, R12, R4, 0x3 ;  /* 0x000000040c067211 */ /* 0x000fc800078218ff */
[----:B------:R-:W-:Y:S02]  /*2090*/  IADD3.X R5, R7, UR5, RZ, P0, !PT ;  /* 0x0000000507057c10 */ /* 0x000fe400087fe4ff */
[----:B-----5:R-:W-:Y:S02]  /*20a0*/  ISETP.NE.AND P0, PT, R89, RZ, PT ;  /* 0x000000ff5900720c */ /* 0x020fe40003f05270 */
[----:B------:R-:W-:-:S11]  /*20b0*/  LEA.HI.X R7, R12, R5, R13, 0x3, P1 ;  /* 0x000000050c077211 */ /* 0x000fd600008f1c0d */
[----:B------:R-:W-:Y:S05]  /*20c0*/  @!P0 BRA `(.L_x_36) ;  /* 0x0000002400608947 */ /* 0x000fea0003800000 */
[----:B------:R-:W0:Y:S01]  /*20d0*/  LDC.64 R92, c[0x0][0x5b0] ;  /* 0x00016c00ff5c7b82 */ /* 0x000e220000000a00 */
[----:B------:R-:W-:Y:S01]  /*20e0*/  ULDC.64 UR4, c[0x0][0x5b8] ;  /* 0x00016e0000047ab9 */ /* 0x000fe20000000a00 */
[----:B------:R-:W-:Y:S01]  /*20f0*/  ISETP.GE.AND P1, PT, R96, 0x1, PT ;  /* 0x000000016000780c */ /* 0x000fe20003f26270 */
[----:B------:R-:W-:Y:S01]  /*2100*/  IMAD R10, R14, UR4, RZ ;  /* 0x000000040e0a7c24 */ /* 0x000fe2000f8e02ff */
[----:B------:R-:W-:Y:S01]  /*2110*/  BSSY B1, `(.L_x_37) ;  /* 0x000000e000017945 */ /* 0x000fe20003800000 */
[----:B------:R-:W-:Y:S01]  /*2120*/  IMAD.WIDE.U32 R14, R91, UR4, R8 ;  /* 0x000000045b0e7c25 */ /* 0x000fe2000f8e0008 */
[----:B------:R-:W-:Y:S02]  /*2130*/  ISETP.LT.OR P5, PT, R3, 0x1, !P1 ;  /* 0x000000010300780c */ /* 0x000fe40004fa1670 */
[----:B------:R-:W1:Y:S01]  /*2140*/  LDC.64 R94, c[0x0][0x5a8] ;  /* 0x00016a00ff5e7b82 */ /* 0x000e620000000a00 */
[----:B------:R-:W-:Y:S02]  /*2150*/  IMAD R13, R91, UR5, R10 ;  /* 0x000000055b0d7c24 */ /* 0x000fe4000f8e020a */
[----:B------:R-:W-:-:S02]  /*2160*/  IMAD.MOV.U32 R12, RZ, RZ, R14 ;  /* 0x000000ffff0c7224 */ /* 0x000fc400078e000e */
[----:B------:R-:W-:Y:S02]  /*2170*/  IMAD.IADD R13, R15, 0x1, R13 ;  /* 0x000000010f0d7824 */ /* 0x000fe400078e020d */
[-C--:B0-----:R-:W-:Y:S02]  /*2180*/  IMAD R10, R11, R92.reuse, RZ ;  /* 0x0000005c0b0a7224 */ /* 0x081fe400078e02ff */
[----:B------:R-:W-:-:S04]  /*2190*/  IMAD.WIDE.U32 R8, R21, R92, R12 ;  /* 0x0000005c15087225 */ /* 0x000fc800078e000c */
[----:B------:R-:W-:Y:S01]  /*21a0*/  IMAD R91, R21, R93, R10 ;  /* 0x0000005d155b7224 */ /* 0x000fe200078e020a */
[----:B-1----:R-:W-:-:S04]  /*21b0*/  IADD3 R8, P0, R8, R94, RZ ;  /* 0x0000005e08087210 */ /* 0x002fc80007f1e0ff */
[----:B------:R-:W-:Y:S01]  /*21c0*/  IADD3.X R9, R95, R9, R91, P0, !PT ;  /* 0x000000095f097210 */ /* 0x000fe200007fe45b */
[----:B------:R-:W-:Y:S08]  /*21d0*/  @P5 BRA `(.L_x_38) ;  /* 0x0000000000045947 */ /* 0x000ff00003800000 */
[----:B------:R0:W5:Y:S02]  /*21e0*/  LDG.E.U8 R90, desc[UR36][R8.64] ;  /* 0x00000024085a7981 */ /* 0x000164000c1e1100 */
.L_x_38:
[----:B------:R-:W-:Y:S05]  /*21f0*/  BSYNC B1 ;  /* 0x0000000000017941 */ /* 0x000fea0003800000 */
.L_x_37:
[----:B-----5:R-:W-:Y:S01]  /*2200*/  LOP3.LUT R15, R90, 0xffff, RZ, 0xc0, !PT ;  /* 0x0000ffff5a0f7812 */ /* 0x020fe200078ec0ff */
[C---:B------:R-:W-:Y:S01]  /*2210*/  IMAD.SHL.U32 R10, R92.reuse, 0x8, RZ ;  /* 0x000000085c0a7824 */ /* 0x040fe200078e00ff */
[----:B------:R-:W-:Y:S01]  /*2220*/  SHF.L.U64.HI R11, R92, 0x3, R93 ;  /* 0x000000035c0b7819 */ /* 0x000fe2000001025d */
[----:B------:R-:W-:Y:S01]  /*2230*/  BSSY B1, `(.L_x_39) ;  /* 0x000000e000017945 */ /* 0x000fe20003800000 */
[----:B------:R-:W-:Y:S02]  /*2240*/  PRMT R20, R15, 0x8880, RZ ;  /* 0x000088800f147816 */ /* 0x000fe400000000ff */
[----:B------:R-:W-:Y:S01]  /*2250*/  ISETP.LT.OR P2, PT, R3, 0x2, !P1 ;  /* 0x000000020300780c */ /* 0x000fe20004f41670 */
[----:B------:R-:W-:Y:S01]  /*2260*/  IMAD.WIDE.U32 R10, R21, R92, R10 ;  /* 0x0000005c150a7225 */ /* 0x000fe200078e000a */
[----:B------:R-:W-:-:S03]  /*2270*/  ISETP.GE.AND P0, PT, R96, 0x9, PT ;  /* 0x000000096000780c */ /* 0x000fc60003f06270 */
[----:B------:R-:W-:Y:S01]  /*2280*/  IMAD R15, R20, R89, RZ ;  /* 0x00000059140f7224 */ /* 0x000fe200078e02ff */
[----:B------:R-:W-:Y:S01]  /*2290*/  IADD3 R10, P3, P4, R14, R94, R10 ;  /* 0x0000005e0e0a7210 */ /* 0x000fe20007c7e00a */
[----:B------:R-:W-:Y:S02]  /*22a0*/  IMAD.IADD R20, R91, 0x1, R11 ;  /* 0x000000015b147824 */ /* 0x000fe400078e020b */
[----:B------:R-:W-:-:S05]  /*22b0*/  @!P5 IMAD R21, R24, R88, R15 ;  /* 0x000000581815d224 */ /* 0x000fca00078e020f */
[----:B------:R1:W-:Y:S01]  /*22c0*/  @!P5 STG.E.U8 desc[UR36][R4.64], R21 ;  /* 0x000000150400d986 */ /* 0x0003e2000c101124 */
[----:B------:R-:W-:Y:S05]  /*22d0*/  @P2 BRA `(.L_x_40) ;  /* 0x00000000000c2947 */ /* 0x000fea0003800000 */
[----:B------:R-:W2:Y:S02]  /*22e0*/  LDG.E.U8 R90, desc[UR36][R8.64+0x1] ;  /* 0x00000124085a7981 */ /* 0x000ea4000c1e1100 */
[----:B--2---:R-:W-:-:S05]  /*22f0*/  PRMT R14, R90, 0x8880, RZ ;  /* 0x000088805a0e7816 */ /* 0x004fca00000000ff */
[----:B------:R-:W-:-:S07]  /*2300*/  IMAD R15, R14, R89, RZ ;  /* 0x000000590e0f7224 */ /* 0x000fce00078e02ff */
.L_x_40:
[----:B------:R-:W-:Y:S05]  /*2310*/  BSYNC B1 ;  /* 0x0000000000017941 */ /* 0x000fea0003800000 */
.L_x_39:
[----:B------:R-:W-:Y:S01]  /*2320*/  ISETP.LT.OR P5, PT, R3, 0x1, !P0 ;  /* 0x000000010300780c */ /* 0x000fe200047a1670 */
[----:B------:R-:W-:Y:S01]  /*2330*/  @!P2 IMAD R25, R25, R88, R15 ;  /* 0x000000581919a224 */ /* 0x000fe200078e020f */
[----:B------:R-:W-:Y:S01]  /*2340*/  BSSY B1, `(.L_x_41) ;  /* 0x000000a000017945 */ /* 0x000fe20003800000 */
[----:B------:R-:W-:Y:S02]  /*2350*/  IADD3.X R11, R13, R95, R20, P3, P4 ;  /* 0x0000005f0d0b7210 */ /* 0x000fe40001fe8414 */
[C---:B------:R-:W-:Y:S01]  /*2360*/  ISETP.LT.OR P3, PT, R3.reuse, 0x2, !P0 ;  /* 0x000000020300780c */ /* 0x040fe20004761670 */
[----:B------:R2:W-:Y:S01]  /*2370*/  @!P2 STG.E.U8 desc[UR36][R4.64+0x1], R25 ;  /* 0x000001190400a986 */ /* 0x0005e2000c101124 */
[C---:B------:R-:W-:Y:S02]  /*2380*/  ISETP.LT.OR P4, PT, R3.reuse, 0x9, !P1 ;  /* 0x000000090300780c */ /* 0x040fe40004f81670 */
[----:B------:R-:W-:-:S04]  /*2390*/  ISETP.LT.OR P2, PT, R3, 0xa, !P1 ;  /* 0x0000000a0300780c */ /* 0x000fc80004f41670 */
[----:B------:R-:W-:Y:S09]  /*23a0*/  @P5 BRA `(.L_x_42) ;  /* 0x00000000000c5947 */ /* 0x000ff20003800000 */
[----:B------:R-:W3:Y:S02]  /*23b0*/  LDG.E.U8 R90, desc[UR36][R10.64] ;  /* 0x000000240a5a7981 */ /* 0x000ee4000c1e1100 */
[----:B---3--:R-:W-:-:S05]  /*23c0*/  PRMT R12, R90, 0x8880, RZ ;  /* 0x000088805a0c7816 */ /* 0x008fca00000000ff */
[----:B------:R-:W-:-:S07]  /*23d0*/  IMAD R15, R12, R89, RZ ;  /* 0x000000590c0f7224 */ /* 0x000fce00078e02ff */
.L_x_42:
[----:B------:R-:W-:Y:S05]  /*23e0*/  BSYNC B1 ;  /* 0x0000000000017941 */ /* 0x000fea0003800000 */
.L_x_41:
[----:B------:R-:W-:Y:S01]  /*23f0*/  @!P5 IMAD R13, R26, R88, R15 ;  /* 0x000000581a0dd224 */ /* 0x000fe200078e020f */
[----:B------:R-:W-:Y:S04]  /*2400*/  BSSY B1, `(.L_x_43) ;  /* 0x0000006000017945 */ /* 0x000fe80003800000 */
[----:B------:R3:W-:Y:S01]  /*2410*/  @!P5 STG.E.U8 desc[UR36][R6.64], R13 ;  /* 0x0000000d0600d986 */ /* 0x0007e2000c101124 */
[----:B------:R-:W-:Y:S05]  /*2420*/  @P3 BRA `(.L_x_44) ;  /* 0x00000000000c3947 */ /* 0x000fea0003800000 */
[----:B------:R-:W4:Y:S02]  /*2430*/  LDG.E.U8 R90, desc[UR36][R10.64+0x1] ;  /* 0x000001240a5a7981 */ /* 0x000f24000c1e1100 */
[----:B----4-:R-:W-:-:S05]  /*2440*/  PRMT R12, R90, 0x8880, RZ ;  /* 0x000088805a0c7816 */ /* 0x010fca00000000ff */
[----:B------:R-:W-:-:S07]  /*2450*/  IMAD R15, R12, R89, RZ ;  /* 0x000000590c0f7224 */ /* 0x000fce00078e02ff */
.L_x_44:
[----:B------:R-:W-:Y:S05]  /*2460*/  BSYNC B1 ;  /* 0x0000000000017941 */ /* 0x000fea0003800000 */
.L_x_43:
[----:B------:R-:W-:Y:S01]  /*2470*/  @!P3 IMAD R27, R27, R88, R15 ;  /* 0x000000581b1bb224 */ /* 0x000fe200078e020f */
[----:B------:R-:W-:Y:S04]  /*2480*/  BSSY B1, `(.L_x_45) ;  /* 0x0000006000017945 */ /* 0x000fe80003800000 */
[----:B------:R4:W-:Y:S01]  /*2490*/  @!P3 STG.E.U8 desc[UR36][R6.64+0x1], R27 ;  /* 0x0000011b0600b986 */ /* 0x0009e2000c101124 */
[----:B------:R-:W-:Y:S05]  /*24a0*/  @P4 BRA `(.L_x_46) ;  /* 0x00000000000c4947 */ /* 0x000fea0003800000 */
[----:B------:R-:W5:Y:S02]  /*24b0*/  LDG.E.U8 R90, desc[UR36][R8.64+0x8] ;  /* 0x00000824085a7981 */ /* 0x000f64000c1e1100 */
[----:B-----5:R-:W-:-:S05]  /*24c0*/  PRMT R12, R90, 0x8880, RZ ;  /* 0x000088805a0c7816 */ /* 0x020fca00000000ff */
[----:B------:R-:W-:-:S07]  /*24d0*/  IMAD R15, R12, R89, RZ ;  /* 0x000000590c0f7224 */ /* 0x000fce00078e02ff */
.L_x_46:
[----:B------:R-:W-:Y:S05]  /*24e0*/  BSYNC B1 ;  /* 0x0000000000017941 */ /* 0x000fea0003800000 */
.L_x_45:
[----:B---3--:R-:W-:Y:S01]  /*24f0*/  @!P4 IMAD R13, R28, R88, R15 ;  /* 0x000000581c0dc224 */ /* 0x008fe200078e020f */
[----:B------:R-:W-:Y:S04]  /*2500*/  BSSY B1, `(.L_x_47) ;  /* 0x0000006000017945 */ /* 0x000fe80003800000 */
[----:B------:R3:W-:Y:S01]  /*2510*/  @!P4 STG.E.U8 desc[UR36][R4.64+0x8], R13 ;  /* 0x0000080d0400c986 */ /* 0x0007e2000c101124 */
[----:B------:R-:W-:Y:S05]  /*2520*/  @P2 BRA `(.L_x_48) ;  /* 0x00000000000c2947 */ /* 0x000fea0003800000 */
[----:B------:R-:W5:Y:S02]  /*2530*/  LDG.E.U8 R90, desc[UR36][R8.64+0x9] ;  /* 0x00000924085a7981 */ /* 0x000f64000c1e1100 */
[----:B-----5:R-:W-:-:S05]  /*2540*/  PRMT R12, R90, 0x8880, RZ ;  /* 0x000088805a0c7816 */ /* 0x020fca00000000ff */
[----:B------:R-:W-:-:S07]  /*2550*/  IMAD R15, R12, R89, RZ ;  /* 0x000000590c0f7224 */ /* 0x000fce00078e02ff */
.L_x_48:
[----:B------:R-:W-:Y:S05]  /*2560*/  BSYNC B1 ;  /* 0x0000000000017941 */ /* 0x000fea0003800000 */
.L_x_47:
[----:B------:R-:W-:Y:S01]  /*2570*/  ISETP.LT.OR P4, PT, R3, 0x9, !P0 ;  /* 0x000000090300780c */ /* 0x000fe20004781670 */
[----:B------:R-:W-:Y:S01]  /*2580*/  @!P2 IMAD R29, R29, R88, R15 ;  /* 0x000000581d1da224 */ /* 0x000fe200078e020f */
[----:B------:R-:W-:Y:S01]  /*2590*/  BSSY B1, `(.L_x_49) ;  /* 0x0000009000017945 */ /* 0x000fe20003800000 */
[C---:B------:R-:W-:Y:S02]  /*25a0*/  ISETP.LT.OR P3, PT, R3.reuse, 0xa, !P0 ;  /* 0x0000000a0300780c */ /* 0x040fe40004761670 */
[C---:B------:R-:W-:Y:S01]  /*25b0*/  ISETP.LT.OR P5, PT, R3.reuse, 0x11, !P1 ;  /* 0x000000110300780c */ /* 0x040fe20004fa1670 */
[----:B------:R0:W-:Y:S01]  /*25c0*/  @!P2 STG.E.U8 desc[UR36][R4.64+0x9], R29 ;  /* 0x0000091d0400a986 */ /* 0x0001e2000c101124 */
[----:B------:R-:W-:-:S06]  /*25d0*/  ISETP.LT.OR P2, PT, R3, 0x12, !P1 ;  /* 0x000000120300780c */ /* 0x000fcc0004f41670 */
[----:B------:R-:W-:Y:S07]  /*25e0*/  @P4 BRA `(.L_x_50) ;  /* 0x00000000000c4947 */ /* 0x000fee0003800000 */
[----:B------:R-:W5:Y:S02]  /*25f0*/  LDG.E.U8 R90, desc[UR36][R10.64+0x8] ;  /* 0x000008240a5a7981 */ /* 0x000f64000c1e1100 */
[----:B-----5:R-:W-:-:S05]  /*2600*/  PRMT R12, R90, 0x8880, RZ ;  /* 0x000088805a0c7816 */ /* 0x020fca00000000ff */
[----:B------:R-:W-:-:S07]  /*2610*/  IMAD R15, R12, R89, RZ ;  /* 0x000000590c0f7224 */ /* 0x000fce00078e02ff */
.L_x_50:
[----:B------:R-:W-:Y:S05]  /*2620*/  BSYNC B1 ;  /* 0x0000000000017941 */ /* 0x000fea0003800000 */
.L_x_49:
[----:B---3--:R-:W-:Y:S01]  /*2630*/  @!P4 IMAD R13, R30, R88, R15 ;  /* 0x000000581e0dc224 */ /* 0x008fe200078e020f */
[----:B------:R-:W-:Y:S04]  /*2640*/  BSSY B1, `(.L_x_51) ;  /* 0x0000006000017945 */ /* 0x000fe80003800000 */
[----:B------:R3:W-:Y:S01]  /*2650*/  @!P4 STG.E.U8 desc[UR36][R6.64+0x8], R13 ;  /* 0x0000080d0600c986 */ /* 0x0007e2000c101124 */
[----:B------:R-:W-:Y:S05]  /*2660*/  @P3 BRA `(.L_x_52) ;  /* 0x00000000000c3947 */ /* 0x000fea0003800000 */
[----:B------:R-:W5:Y:S02]  /*2670*/  LDG.E.U8 R90, desc[UR36][R10.64+0x9] ;  /* 0x000009240a5a7981 */ /* 0x000f64000c1e1100 */
[----:B-----5:R-:W-:-:S05]  /*2680*/  PRMT R12, R90, 0x8880, RZ ;  /* 0x000088805a0c7816 */ /* 0x020fca00000000ff */
[----:B------:R-:W-:-:S07]  /*2690*/  IMAD R15, R12, R89, RZ ;  /* 0x000000590c0f7224 */ /* 0x000fce00078e02ff */
.L_x_52:
[----:B------:R-:W-:Y:S05]  /*26a0*/  BSYNC B1 ;  /* 0x0000000000017941 */ /* 0x000fea0003800000 */
.L_x_51:
[----:B------:R-:W-:Y:S01]  /*26b0*/  @!P3 IMAD R31, R31, R88, R15 ;  /* 0x000000581f1fb224 */ /* 0x000fe200078e020f */
[----:B------:R-:W-:Y:S04]  /*26c0*/  BSSY B1, `(.L_x_53) ;  /* 0x0000006000017945 */ /* 0x000fe80003800000 */
[----:B------:R0:W-:Y:S01]  /*26d0*/  @!P3 STG.E.U8 desc[UR36][R6.64+0x9], R31 ;  /* 0x0000091f0600b986 */ /* 0x0001e2000c101124 */
[----:B------:R-:W-:Y:S05]  /*26e0*/  @P5 BRA `(.L_x_54) ;  /* 0x00000000000c5947 */ /* 0x000fea0003800000 */
[----:B------:R-:W5:Y:S02]  /*26f0*/  LDG.E.U8 R90, desc[UR36][R8.64+0x10] ;  /* 0x00001024085a7981 */ /* 0x000f64000c1e1100 */
[----:B-----5:R-:W-:-:S05]  /*2700*/  PRMT R12, R90, 0x8880, RZ ;  /* 0x000088805a0c7816 */ /* 0x020fca00000000ff */
[----:B------:R-:W-:-:S07]  /*2710*/  IMAD R15, R12, R89, RZ ;  /* 0x000000590c0f7224 */ /* 0x000fce00078e02ff */
.L_x_54:
[----:B------:R-:W-:Y:S05]  /*2720*/  BSYNC B1 ;  /* 0x0000000000017941 */ /* 0x000fea0003800000 */
.L_x_53:
[----:B---3--:R-:W-:Y:S01]  /*2730*/  @!P5 IMAD R13, R32, R88, R15 ;  /* 0x00000058200dd224 */ /* 0x008fe200078e020f */
[----:B------:R-:W-:Y:S04]  /*2740*/  BSSY B1, `(.L_x_55) ;  /* 0x0000006000017945 */ /* 0x000fe80003800000 */
[----:B------:R3:W-:Y:S01]  /*2750*/  @!P5 STG.E.U8 desc[UR36][R4.64+0x10], R13 ;  /* 0x0000100d0400d986 */ /* 0x0007e2000c101124 */
[----:B------:R-:W-:Y:S05]  /*2760*/  @P2 BRA `(.L_x_56) ;  /* 0x00000000000c2947 */ /* 0x000fea0003800000 */
[----:B------:R-:W5:Y:S02]  /*2770*/  LDG.E.U8 R90, desc[UR36][R8.64+0x11] ;  /* 0x00001124085a7981 */ /* 0x000f64000c1e1100 */
[----:B-----5:R-:W-:-:S05]  /*2780*/  PRMT R12, R90, 0x8880, RZ ;  /* 0x000088805a0c7816 */ /* 0x020fca00000000ff */
[----:B------:R-:W-:-:S07]  /*2790*/  IMAD R15, R12, R89, RZ ;  /* 0x000000590c0f7224 */ /* 0x000fce00078e02ff */
.L_x_56:
[----:B------:R-:W-:Y:S05]  /*27a0*/  BSYNC B1 ;  /* 0x0000000000017941 */ /* 0x000fea0003800000 */
.L_x_55:
        /* <DEDUP_REMOVED lines=11> */
.L_x_58:
[----:B------:R-:W-:Y:S05]  /*2860*/  BSYNC B1 ;  /* 0x0000000000017941 */ /* 0x000fea0003800000 */
.L_x_57:
[----:B---3--:R-:W-:Y:S01]  /*2870*/  @!P4 IMAD R13, R34, R88, R15 ;  /* 0x00000058220dc224 */ /* 0x008fe200078e020f */
[----:B------:R-:W-:Y:S04]  /*2880*/  BSSY B1, `(.L_x_59) ;  /* 0x0000006000017945 */ /* 0x000fe80003800000 */
[----:B------:R3:W-:Y:S01]  /*2890*/  @!P4 STG.E.U8 desc[UR36][R6.64+0x10], R13 ;  /* 0x0000100d0600c986 */ /* 0x0007e2000c101124 */
[----:B------:R-:W-:Y:S05]  /*28a0*/  @P3 BRA `(.L_x_60) ;  /* 0x00000000000c3947 */ /* 0x000fea0003800000 */
[----:B------:R-:W5:Y:S02]  /*28b0*/  LDG.E.U8 R90, desc[UR36][R10.64+0x11] ;  /* 0x000011240a5a7981 */ /* 0x000f64000c1e1100 */
[----:B-----5:R-:W-:-:S05]  /*28c0*/  PRMT R12, R90, 0x8880, RZ ;  /* 0x000088805a0c7816 */ /* 0x020fca00000000ff */
[----:B------:R-:W-:-:S07]  /*28d0*/  IMAD R15, R12, R89, RZ ;  /* 0x000000590c0f7224 */ /* 0x000fce00078e02ff */
.L_x_60:
[----:B------:R-:W-:Y:S05]  /*28e0*/  BSYNC B1 ;  /* 0x0000000000017941 */ /* 0x000fea0003800000 */
.L_x_59:
[----:B------:R-:W-:Y:S01]  /*28f0*/  @!P3 IMAD R35, R35, R88, R15 ;  /* 0x000000582323b224 */ /* 0x000fe200078e020f */
[----:B------:R-:W-:Y:S04]  /*2900*/  BSSY B1, `(.L_x_61) ;  /* 0x0000006000017945 */ /* 0x000fe80003800000 */
[----:B------:R0:W-:Y:S01]  /*2910*/  @!P3 STG.E.U8 desc[UR36][R6.64+0x11], R35 ;  /* 0x000011230600b986 */ /* 0x0001e2000c101124 */
[----:B------:R-:W-:Y:S05]  /*2920*/  @P5 BRA `(.L_x_62) ;  /* 0x00000000000c5947 */ /* 0x000fea0003800000 */
[----:B------:R-:W5:Y:S02]  /*2930*/  LDG.E.U8 R90, desc[UR36][R8.64+0x18] ;  /* 0x00001824085a7981 */ /* 0x000f64000c1e1100 */
[----:B-----5:R-:W-:-:S05]  /*2940*/  PRMT R12, R90, 0x8880, RZ ;  /* 0x000088805a0c7816 */ /* 0x020fca00000000ff */
[----:B------:R-:W-:-:S07]  /*2950*/  IMAD R15, R12, R89, RZ ;  /* 0x000000590c0f7224 */ /* 0x000fce00078e02ff */
.L_x_62:
[----:B------:R-:W-:Y:S05]  /*2960*/  BSYNC B1 ;  /* 0x0000000000017941 */ /* 0x000fea0003800000 */
.L_x_61:
[----:B---3--:R-:W-:Y:S01]  /*2970*/  @!P5 IMAD R13, R36, R88, R15 ;  /* 0x00000058240dd224 */ /* 0x008fe200078e020f */
[----:B------:R-:W-:Y:S04]  /*2980*/  BSSY B1, `(.L_x_63) ;  /* 0x0000006000017945 */ /* 0x000fe80003800000 */
[----:B------:R3:W-:Y:S01]  /*2990*/  @!P5 STG.E.U8 desc[UR36][R4.64+0x18], R13 ;  /* 0x0000180d0400d986 */ /* 0x0007e2000c101124 */
[----:B------:R-:W-:Y:S05]  /*29a0*/  @P2 BRA `(.L_x_64) ;  /* 0x00000000000c2947 */ /* 0x000fea0003800000 */
[----:B------:R-:W5:Y:S02]  /*29b0*/  LDG.E.U8 R90, desc[UR36][R8.64+0x19] ;  /* 0x00001924085a7981 */ /* 0x000f64000c1e1100 */
[----:B-----5:R-:W-:-:S05]  /*29c0*/  PRMT R12, R90, 0x8880, RZ ;  /* 0x000088805a0c7816 */ /* 0x020fca00000000ff */
[----:B------:R-:W-:-:S07]  /*29d0*/  IMAD R15, R12, R89, RZ ;  /* 0x000000590c0f7224 */ /* 0x000fce00078e02ff */
.L_x_64:
[----:B------:R-:W-:Y:S05]  /*29e0*/  BSYNC B1 ;  /* 0x0000000000017941 */ /* 0x000fea0003800000 */
.L_x_63:
        /* <DEDUP_REMOVED lines=11> */
.L_x_66:
[----:B------:R-:W-:Y:S05]  /*2aa0*/  BSYNC B1 ;  /* 0x0000000000017941 */ /* 0x000fea0003800000 */
.L_x_65:
[----:B---3--:R-:W-:Y:S01]  /*2ab0*/  @!P4 IMAD R13, R38, R88, R15 ;  /* 0x00000058260dc224 */ /* 0x008fe200078e020f */
[----:B------:R-:W-:Y:S04]  /*2ac0*/  BSSY B1, `(.L_x_67) ;  /* 0x0000006000017945 */ /* 0x000fe80003800000 */
[----:B------:R3:W-:Y:S01]  /*2ad0*/  @!P4 STG.E.U8 desc[UR36][R6.64+0x18], R13 ;  /* 0x0000180d0600c986 */ /* 0x0007e2000c101124 */
[----:B------:R-:W-:Y:S05]  /*2ae0*/  @P3 BRA `(.L_x_68) ;  /* 0x00000000000c3947 */ /* 0x000fea0003800000 */
[----:B------:R-:W5:Y:S02]  /*2af0*/  LDG.E.U8 R90, desc[UR36][R10.64+0x19] ;  /* 0x000019240a5a7981 */ /* 0x000f64000c1e1100 */
[----:B-----5:R-:W-:-:S05]  /*2b00*/  PRMT R12, R90, 0x8880, RZ ;  /* 0x000088805a0c7816 */ /* 0x020fca00000000ff */
[----:B------:R-:W-:-:S07]  /*2b10*/  IMAD R15, R12, R89, RZ ;  /* 0x000000590c0f7224 */ /* 0x000fce00078e02ff */
.L_x_68:
[----:B------:R-:W-:Y:S05]  /*2b20*/  BSYNC B1 ;  /* 0x0000000000017941 */ /* 0x000fea0003800000 */
.L_x_67:
[----:B------:R-:W-:Y:S01]  /*2b30*/  @!P3 IMAD R39, R39, R88, R15 ;  /* 0x000000582727b224 */ /* 0x000fe200078e020f */
[----:B------:R-:W-:Y:S04]  /*2b40*/  BSSY B1, `(.L_x_69) ;  /* 0x0000006000017945 */ /* 0x000fe80003800000 */
[----:B------:R0:W-:Y:S01]  /*2b50*/  @!P3 STG.E.U8 desc[UR36][R6.64+0x19], R39 ;  /* 0x000019270600b986 */ /* 0x0001e2000c101124 */
[----:B------:R-:W-:Y:S05]  /*2b60*/  @P5 BRA `(.L_x_70) ;  /* 0x00000000000c5947 */ /* 0x000fea0003800000 */
[----:B------:R-:W5:Y:S02]  /*2b70*/  LDG.E.U8 R90, desc[UR36][R8.64+0x20] ;  /* 0x00002024085a7981 */ /* 0x000f64000c1e1100 */
[----:B-----5:R-:W-:-:S05]  /*2b80*/  PRMT R12, R90, 0x8880, RZ ;  /* 0x000088805a0c7816 */ /* 0x020fca00000000ff */
[----:B------:R-:W-:-:S07]  /*2b90*/  IMAD R15, R12, R89, RZ ;  /* 0x000000590c0f7224 */ /* 0x000fce00078e02ff */
.L_x_70:
[----:B------:R-:W-:Y:S05]  /*2ba0*/  BSYNC B1 ;  /* 0x0000000000017941 */ /* 0x000fea0003800000 */
.L_x_69:
[----:B---3--:R-:W-:Y:S01]  /*2bb0*/  @!P5 IMAD R13, R40, R88, R15 ;  /* 0x00000058280dd224 */ /* 0x008fe200078e020f */
[----:B------:R-:W-:Y:S04]  /*2bc0*/  BSSY B1, `(.L_x_71) ;  /* 0x0000006000017945 */ /* 0x000fe80003800000 */
[----:B------:R3:W-:Y:S01]  /*2bd0*/  @!P5 STG.E.U8 desc[UR36][R4.64+0x20], R13 ;  /* 0x0000200d0400d986 */ /* 0x0007e2000c101124 */
[----:B------:R-:W-:Y:S05]  /*2be0*/  @P2 BRA `(.L_x_72) ;  /* 0x00000000000c2947 */ /* 0x000fea0003800000 */
[----:B------:R-:W5:Y:S02]  /*2bf0*/  LDG.E.U8 R90, desc[UR36][R8.64+0x21] ;  /* 0x00002124085a7981 */ /* 0x000f64000c1e1100 */
[----:B-----5:R-:W-:-:S05]  /*2c00*/  PRMT R12, R90, 0x8880, RZ ;  /* 0x000088805a0c7816 */ /* 0x020fca00000000ff */
[----:B------:R-:W-:-:S07]  /*2c10*/  IMAD R15, R12, R89, RZ ;  /* 0x000000590c0f7224 */ /* 0x000fce00078e02ff */
.L_x_72:
[----:B------:R-:W-:Y:S05]  /*2c20*/  BSYNC B1 ;  /* 0x0000000000017941 */ /* 0x000fea0003800000 */
.L_x_71:
        /* <DEDUP_REMOVED lines=11> */
.L_x_74:
[----:B------:R-:W-:Y:S05]  /*2ce0*/  BSYNC B1 ;  /* 0x0000000000017941 */ /* 0x000fea0003800000 */
.L_x_73:
[----:B---3--:R-:W-:Y:S01]  /*2cf0*/  @!P4 IMAD R13, R42, R88, R15 ;  /* 0x000000582a0dc224 */ /* 0x008fe200078e020f */
[----:B------:R-:W-:Y:S04]  /*2d00*/  BSSY B1, `(.L_x_75) ;  /* 0x0000006000017945 */ /* 0x000fe80003800000 */
[----:B------:R3:W-:Y:S01]  /*2d10*/  @!P4 STG.E.U8 desc[UR36][R6.64+0x20], R13 ;  /* 0x0000200d0600c986 */ /* 0x0007e2000c101124 */
[----:B------:R-:W-:Y:S05]  /*2d20*/  @P3 BRA `(.L_x_76) ;  /* 0x00000000000c3947 */ /* 0x000fea0003800000 */
[----:B------:R-:W5:Y:S02]  /*2d30*/  LDG.E.U8 R90, desc[UR36][R10.64+0x21] ;  /* 0x000021240a5a7981 */ /* 0x000f64000c1e1100 */
[----:B-----5:R-:W-:-:S05]  /*2d40*/  PRMT R12, R90, 0x8880, RZ ;  /* 0x000088805a0c7816 */ /* 0x020fca00000000ff */
[----:B------:R-:W-:-:S07]  /*2d50*/  IMAD R15, R12, R89, RZ ;  /* 0x000000590c0f7224 */ /* 0x000fce00078e02ff */
.L_x_76:
[----:B------:R-:W-:Y:S05]  /*2d60*/  BSYNC B1 ;  /* 0x0000000000017941 */ /* 0x000fea0003800000 */
.L_x_75:
[----:B------:R-:W-:Y:S01]  /*2d70*/  @!P3 IMAD R43, R43, R88, R15 ;  /* 0x000000582b2bb224 */ /* 0x000fe200078e020f */
[----:B------:R-:W-:Y:S04]  /*2d80*/  BSSY B1, `(.L_x_77) ;  /* 0x0000006000017945 */ /* 0x000fe80003800000 */
[----:B------:R0:W-:Y:S01]  /*2d90*/  @!P3 STG.E.U8 desc[UR36][R6.64+0x21], R43 ;  /* 0x0000212b0600b986 */ /* 0x0001e2000c101124 */
[----:B------:R-:W-:Y:S05]  /*2da0*/  @P5 BRA `(.L_x_78) ;  /* 0x00000000000c5947 */ /* 0x000fea0003800000 */
[----:B------:R-:W5:Y:S02]  /*2db0*/  LDG.E.U8 R90, desc[UR36][R8.64+0x28] ;  /* 0x00002824085a7981 */ /* 0x000f64000c1e1100 */
[----:B-----5:R-:W-:-:S05]  /*2dc0*/  PRMT R12, R90, 0x8880, RZ ;  /* 0x000088805a0c7816 */ /* 0x020fca00000000ff */
[----:B------:R-:W-:-:S07]  /*2dd0*/  IMAD R15, R12, R89, RZ ;  /* 0x000000590c0f7224 */ /* 0x000fce00078e02ff */
.L_x_78:
[----:B------:R-:W-:Y:S05]  /*2de0*/  BSYNC B1 ;  /* 0x0000000000017941 */ /* 0x000fea0003800000 */
.L_x_77:
[----:B---3--:R-:W-:Y:S01]  /*2df0*/  @!P5 IMAD R13, R44, R88, R15 ;  /* 0x000000582c0dd224 */ /* 0x008fe200078e020f */
[----:B------:R-:W-:Y:S04]  /*2e00*/  BSSY B1, `(.L_x_79) ;  /* 0x0000006000017945 */ /* 0x000fe80003800000 */
[----:B------:R3:W-:Y:S01]  /*2e10*/  @!P5 STG.E.U8 desc[UR36][R4.64+0x28], R13 ;  /* 0x0000280d0400d986 */ /* 0x0007e2000c101124 */
[----:B------:R-:W-:Y:S05]  /*2e20*/  @P2 BRA `(.L_x_80) ;  /* 0x00000000000c2947 */ /* 0x000fea0003800000 */
[----:B------:R-:W5:Y:S02]  /*2e30*/  LDG.E.U8 R90, desc[UR36][R8.64+0x29] ;  /* 0x00002924085a7981 */ /* 0x000f64000c1e1100 */
[----:B-----5:R-:W-:-:S05]  /*2e40*/  PRMT R12, R90, 0x8880, RZ ;  /* 0x000088805a0c7816 */ /* 0x020fca00000000ff */
[----:B------:R-:W-:-:S07]  /*2e50*/  IMAD R15, R12, R89, RZ ;  /* 0x000000590c0f7224 */ /* 0x000fce00078e02ff */
.L_x_80:
[----:B------:R-:W-:Y:S05]  /*2e60*/  BSYNC B1 ;  /* 0x0000000000017941 */ /* 0x000fea0003800000 */
.L_x_79:
        /* <DEDUP_REMOVED lines=11> */
.L_x_82:
[----:B------:R-:W-:Y:S05]  /*2f20*/  BSYNC B1 ;  /* 0x0000000000017941 */ /* 0x000fea0003800000 */
.L_x_81:
[----:B---3--:R-:W-:Y:S01]  /*2f30*/  @!P4 IMAD R13, R46, R88, R15 ;  /* 0x000000582e0dc224 */ /* 0x008fe200078e020f */
[----:B------:R-:W-:Y:S04]  /*2f40*/  BSSY B1, `(.L_x_83) ;  /* 0x0000006000017945 */ /* 0x000fe80003800000 */
[----:B------:R3:W-:Y:S01]  /*2f50*/  @!P4 STG.E.U8 desc[UR36][R6.64+0x28], R13 ;  /* 0x0000280d0600c986 */ /* 0x0007e2000c101124 */
[----:B------:R-:W-:Y:S05]  /*2f60*/  @P3 BRA `(.L_x_84) ;  /* 0x00000000000c3947 */ /* 0x000fea0003800000 */
[----:B------:R-:W5:Y:S02]  /*2f70*/  LDG.E.U8 R90, desc[UR36][R10.64+0x29] ;  /* 0x000029240a5a7981 */ /* 0x000f64000c1e1100 */
[----:B-----5:R-:W-:-:S05]  /*2f80*/  PRMT R12, R90, 0x8880, RZ ;  /* 0x000088805a0c7816 */ /* 0x020fca00000000ff */
[----:B------:R-:W-:-:S07]  /*2f90*/  IMAD R15, R12, R89, RZ ;  /* 0x000000590c0f7224 */ /* 0x000fce00078e02ff */
.L_x_84:
[----:B------:R-:W-:Y:S05]  /*2fa0*/  BSYNC B1 ;  /* 0x0000000000017941 */ /* 0x000fea0003800000 */
.L_x_83:
[----:B------:R-:W-:Y:S01]  /*2fb0*/  @!P3 IMAD R47, R47, R88, R15 ;  /* 0x000000582f2fb224 */ /* 0x000fe200078e020f */
[----:B------:R-:W-:Y:S04]  /*2fc0*/  BSSY B1, `(.L_x_85) ;  /* 0x0000006000017945 */ /* 0x000fe80003800000 */
[----:B------:R0:W-:Y:S01]  /*2fd0*/  @!P3 STG.E.U8 desc[UR36][R6.64+0x29], R47 ;  /* 0x0000292f0600b986 */ /* 0x0001e2000c101124 */
[----:B------:R-:W-:Y:S05]  /*2fe0*/  @P5 BRA `(.L_x_86) ;  /* 0x00000000000c5947 */ /* 0x000fea0003800000 */
[----:B------:R-:W5:Y:S02]  /*2ff0*/  LDG.E.U8 R90, desc[UR36][R8.64+0x30] ;  /* 0x00003024085a7981 */ /* 0x000f64000c1e1100 */
[----:B-----5:R-:W-:-:S05]  /*3000*/  PRMT R12, R90, 0x8880, RZ ;  /* 0x000088805a0c7816 */ /* 0x020fca00000000ff */
[----:B------:R-:W-:-:S07]  /*3010*/  IMAD R15, R12, R89, RZ ;  /* 0x000000590c0f7224 */ /* 0x000fce00078e02ff */
.L_x_86:
[----:B------:R-:W-:Y:S05]  /*3020*/  BSYNC B1 ;  /* 0x0000000000017941 */ /* 0x000fea0003800000 */
.L_x_85:
[----:B---3--:R-:W-:Y:S01]  /*3030*/  @!P5 IMAD R13, R48, R88, R15 ;  /* 0x00000058300dd224 */ /* 0x008fe200078e020f */
[----:B------:R-:W-:Y:S04]  /*3040*/  BSSY B1, `(.L_x_87) ;  /* 0x0000006000017945 */ /* 0x000fe80003800000 */
[----:B------:R3:W-:Y:S01]  /*3050*/  @!P5 STG.E.U8 desc[UR36][R4.64+0x30], R13 ;  /* 0x0000300d0400d986 */ /* 0x0007e2000c101124 */
[----:B------:R-:W-:Y:S05]  /*3060*/  @P2 BRA `(.L_x_88) ;  /* 0x00000000000c2947 */ /* 0x000fea0003800000 */
[----:B------:R-:W5:Y:S02]  /*3070*/  LDG.E.U8 R90, desc[UR36][R8.64+0x31] ;  /* 0x00003124085a7981 */ /* 0x000f64000c1e1100 */
[----:B-----5:R-:W-:-:S05]  /*3080*/  PRMT R12, R90, 0x8880, RZ ;  /* 0x000088805a0c7816 */ /* 0x020fca00000000ff */
[----:B------:R-:W-:-:S07]  /*3090*/  IMAD R15, R12, R89, RZ ;  /* 0x000000590c0f7224 */ /* 0x000fce00078e02ff */
.L_x_88:
[----:B------:R-:W-:Y:S05]  /*30a0*/  BSYNC B1 ;  /* 0x0000000000017941 */ /* 0x000fea0003800000 */
.L_x_87:
        /* <DEDUP_REMOVED lines=11> */
.L_x_90:
[----:B------:R-:W-:Y:S05]  /*3160*/  BSYNC B1 ;  /* 0x0000000000017941 */ /* 0x000fea0003800000 */
.L_x_89:
[----:B---3--:R-:W-:Y:S01]  /*3170*/  @!P4 IMAD R13, R50, R88, R15 ;  /* 0x00000058320dc224 */ /* 0x008fe200078e020f */
[----:B------:R-:W-:Y:S04]  /*3180*/  BSSY B1, `(.L_x_91) ;  /* 0x0000006000017945 */ /* 0x000fe80003800000 */
[----:B------:R3:W-:Y:S01]  /*3190*/  @!P4 STG.E.U8 desc[UR36][R6.64+0x30], R13 ;  /* 0x0000300d0600c986 */ /* 0x0007e2000c101124 */
[----:B------:R-:W-:Y:S05]  /*31a0*/  @P3 BRA `(.L_x_92) ;  /* 0x00000000000c3947 */ /* 0x000fea0003800000 */
[----:B------:R-:W5:Y:S02]  /*31b0*/  LDG.E.U8 R90, desc[UR36][R10.64+0x31] ;  /* 0x000031240a5a7981 */ /* 0x000f64000c1e1100 */
[----:B-----5:R-:W-:-:S05]  /*31c0*/  PRMT R12, R90, 0x8880, RZ ;  /* 0x000088805a0c7816 */ /* 0x020fca00000000ff */
[----:B------:R-:W-:-:S07]  /*31d0*/  IMAD R15, R12, R89, RZ ;  /* 0x000000590c0f7224 */ /* 0x000fce00078e02ff */
.L_x_92:
[----:B------:R-:W-:Y:S05]  /*31e0*/  BSYNC B1 ;  /* 0x0000000000017941 */ /* 0x000fea0003800000 */
.L_x_91:
[----:B------:R-:W-:Y:S01]  /*31f0*/  @!P3 IMAD R51, R51, R88, R15 ;  /* 0x000000583333b224 */ /* 0x000fe200078e020f */
[----:B------:R-:W-:Y:S04]  /*3200*/  BSSY B1, `(.L_x_93) ;  /* 0x0000006000017945 */ /* 0x000fe80003800000 */
[----:B------:R0:W-:Y:S01]  /*3210*/  @!P3 STG.E.U8 desc[UR36][R6.64+0x31], R51 ;  /* 0x000031330600b986 */ /* 0x0001e2000c101124 */
[----:B------:R-:W-:Y:S05]  /*3220*/  @P5 BRA `(.L_x_94) ;  /* 0x00000000000c5947 */ /* 0x000fea0003800000 */
[----:B------:R-:W5:Y:S02]  /*3230*/  LDG.E.U8 R90, desc[UR36][R8.64+0x38] ;  /* 0x00003824085a7981 */ /* 0x000f64000c1e1100 */
[----:B-----5:R-:W-:-:S05]  /*3240*/  PRMT R12, R90, 0x8880, RZ ;  /* 0x000088805a0c7816 */ /* 0x020fca00000000ff */
[----:B------:R-:W-:-:S07]  /*3250*/  IMAD R15, R12, R89, RZ ;  /* 0x000000590c0f7224 */ /* 0x000fce00078e02ff */
.L_x_94:
[----:B------:R-:W-:Y:S05]  /*3260*/  BSYNC B1 ;  /* 0x0000000000017941 */ /* 0x000fea0003800000 */
.L_x_93:
[----:B---3--:R-:W-:Y:S01]  /*3270*/  @!P5 IMAD R13, R52, R88, R15 ;  /* 0x00000058340dd224 */ /* 0x008fe200078e020f */
[----:B------:R-:W-:Y:S04]  /*3280*/  BSSY B1, `(.L_x_95) ;  /* 0x0000006000017945 */ /* 0x000fe80003800000 */
[----:B------:R3:W-:Y:S01]  /*3290*/  @!P5 STG.E.U8 desc[UR36][R4.64+0x38], R13 ;  /* 0x0000380d0400d986 */ /* 0x0007e2000c101124 */
[----:B------:R-:W-:Y:S05]  /*32a0*/  @P2 BRA `(.L_x_96) ;  /* 0x00000000000c2947 */ /* 0x000fea0003800000 */
[----:B------:R-:W5:Y:S02]  /*32b0*/  LDG.E.U8 R90, desc[UR36][R8.64+0x39] ;  /* 0x00003924085a7981 */ /* 0x000f64000c1e1100 */
[----:B-----5:R-:W-:-:S05]  /*32c0*/  PRMT R12, R90, 0x8880, RZ ;  /* 0x000088805a0c7816 */ /* 0x020fca00000000ff */
[----:B------:R-:W-:-:S07]  /*32d0*/  IMAD R15, R12, R89, RZ ;  /* 0x000000590c0f7224 */ /* 0x000fce00078e02ff */
.L_x_96:
[----:B------:R-:W-:Y:S05]  /*32e0*/  BSYNC B1 ;  /* 0x0000000000017941 */ /* 0x000fea0003800000 */
.L_x_95:
        /* <DEDUP_REMOVED lines=11> */
.L_x_98:
[----:B------:R-:W-:Y:S05]  /*33a0*/  BSYNC B1 ;  /* 0x0000000000017941 */ /* 0x000fea0003800000 */
.L_x_97:
[----:B---3--:R-:W-:Y:S01]  /*33b0*/  @!P4 IMAD R13, R54, R88, R15 ;  /* 0x00000058360dc224 */ /* 0x008fe200078e020f */
[----:B------:R-:W-:Y:S04]  /*33c0*/  BSSY B1, `(.L_x_99) ;  /* 0x0000006000017945 */ /* 0x000fe80003800000 */
[----:B------:R3:W-:Y:S01]  /*33d0*/  @!P4 STG.E.U8 desc[UR36][R6.64+0x38], R13 ;  /* 0x0000380d0600c986 */ /* 0x0007e2000c101124 */
[----:B------:R-:W-:Y:S05]  /*33e0*/  @P3 BRA `(.L_x_100) ;  /* 0x00000000000c3947 */ /* 0x000fea0003800000 */
[----:B------:R-:W5:Y:S02]  /*33f0*/  LDG.E.U8 R90, desc[UR36][R10.64+0x39] ;  /* 0x000039240a5a7981 */ /* 0x000f64000c1e1100 */
[----:B-----5:R-:W-:-:S05]  /*3400*/  PRMT R12, R90, 0x8880, RZ ;  /* 0x000088805a0c7816 */ /* 0x020fca00000000ff */
[----:B------:R-:W-:-:S07]  /*3410*/  IMAD R15, R12, R89, RZ ;  /* 0x000000590c0f7224 */ /* 0x000fce00078e02ff */
.L_x_100:
[----:B------:R-:W-:Y:S05]  /*3420*/  BSYNC B1 ;  /* 0x0000000000017941 */ /* 0x000fea0003800000 */
.L_x_99:
[----:B------:R-:W-:Y:S01]  /*3430*/  @!P3 IMAD R55, R55, R88, R15 ;  /* 0x000000583737b224 */ /* 0x000fe200078e020f */
[----:B------:R-:W-:Y:S04]  /*3440*/  BSSY B1, `(.L_x_101) ;  /* 0x0000006000017945 */ /* 0x000fe80003800000 */
[----:B------:R0:W-:Y:S01]  /*3450*/  @!P3 STG.E.U8 desc[UR36][R6.64+0x39], R55 ;  /* 0x000039370600b986 */ /* 0x0001e2000c101124 */
[----:B------:R-:W-:Y:S05]  /*3460*/  @P5 BRA `(.L_x_102) ;  /* 0x00000000000c5947 */ /* 0x000fea0003800000 */
[----:B------:R-:W5:Y:S02]  /*3470*/  LDG.E.U8 R90, desc[UR36][R8.64+0x40] ;  /* 0x00004024085a7981 */ /* 0x000f64000c1e1100 */
[----:B-----5:R-:W-:-:S05]  /*3480*/  PRMT R12, R90, 0x8880, RZ ;  /* 0x000088805a0c7816 */ /* 0x020fca00000000ff */
[----:B------:R-:W-:-:S07]  /*3490*/  IMAD R15, R12, R89, RZ ;  /* 0x000000590c0f7224 */ /* 0x000fce00078e02ff */
.L_x_102:
[----:B------:R-:W-:Y:S05]  /*34a0*/  BSYNC B1 ;  /* 0x0000000000017941 */ /* 0x000fea0003800000 */
.L_x_101:
[----:B---3--:R-:W-:Y:S01]  /*34b0*/  @!P5 IMAD R13, R56, R88, R15 ;  /* 0x00000058380dd224 */ /* 0x008fe200078e020f */
[----:B------:R-:W-:Y:S04]  /*34c0*/  BSSY B1, `(.L_x_103) ;  /* 0x0000006000017945 */ /* 0x000fe80003800000 */
[----:B------:R3:W-:Y:S01]  /*34d0*/  @!P5 STG.E.U8 desc[UR36][R4.64+0x40], R13 ;  /* 0x0000400d0400d986 */ /* 0x0007e2000c101124 */
[----:B------:R-:W-:Y:S05]  /*34e0*/  @P2 BRA `(.L_x_104) ;  /* 0x00000000000c2947 */ /* 0x000fea0003800000 */
[----:B------:R-:W5:Y:S02]  /*34f0*/  LDG.E.U8 R90, desc[UR36][R8.64+0x41] ;  /* 0x00004124085a7981 */ /* 0x000f64000c1e1100 */
[----:B-----5:R-:W-:-:S05]  /*3500*/  PRMT R12, R90, 0x8880, RZ ;  /* 0x000088805a0c7816 */ /* 0x020fca00000000ff */
[----:B------:R-:W-:-:S07]  /*3510*/  IMAD R15, R12, R89, RZ ;  /* 0x000000590c0f7224 */ /* 0x000fce00078e02ff */
.L_x_104:
[----:B------:R-:W-:Y:S05]  /*3520*/  BSYNC B1 ;  /* 0x0000000000017941 */ /* 0x000fea0003800000 */
.L_x_103:
        /* <DEDUP_REMOVED lines=11> */
.L_x_106:
[----:B------:R-:W-:Y:S05]  /*35e0*/  BSYNC B1 ;  /* 0x0000000000017941 */ /* 0x000fea0003800000 */
.L_x_105:
[----:B---3--:R-:W-:Y:S01]  /*35f0*/  @!P4 IMAD R13, R58, R88, R15 ;  /* 0x000000583a0dc224 */ /* 0x008fe200078e020f */
[----:B------:R-:W-:Y:S04]  /*3600*/  BSSY B1, `(.L_x_107) ;  /* 0x0000006000017945 */ /* 0x000fe80003800000 */
[----:B------:R3:W-:Y:S01]  /*3610*/  @!P4 STG.E.U8 desc[UR36][R6.64+0x40], R13 ;  /* 0x0000400d0600c986 */ /* 0x0007e2000c101124 */
[----:B------:R-:W-:Y:S05]  /*3620*/  @P3 BRA `(.L_x_108) ;  /* 0x00000000000c3947 */ /* 0x000fea0003800000 */
[----:B------:R-:W5:Y:S02]  /*3630*/  LDG.E.U8 R90, desc[UR36][R10.64+0x41] ;  /* 0x000041240a5a7981 */ /* 0x000f64000c1e1100 */
[----:B-----5:R-:W-:-:S05]  /*3640*/  PRMT R12, R90, 0x8880, RZ ;  /* 0x000088805a0c7816 */ /* 0x020fca00000000ff */
[----:B------:R-:W-:-:S07]  /*3650*/  IMAD R15, R12, R89, RZ ;  /* 0x000000590c0f7224 */ /* 0x000fce00078e02ff */
.L_x_108:
[----:B------:R-:W-:Y:S05]  /*3660*/  BSYNC B1 ;  /* 0x0000000000017941 */ /* 0x000fea0003800000 */
.L_x_107:
[----:B------:R-:W-:Y:S01]  /*3670*/  @!P3 IMAD R59, R59, R88, R15 ;  /* 0x000000583b3bb224 */ /* 0x000fe200078e020f */
[----:B------:R-:W-:Y:S04]  /*3680*/  BSSY B1, `(.L_x_109) ;  /* 0x0000006000017945 */ /* 0x000fe80003800000 */
[----:B------:R0:W-:Y:S01]  /*3690*/  @!P3 STG.E.U8 desc[UR36][R6.64+0x41], R59 ;  /* 0x0000413b0600b986 */ /* 0x0001e2000c101124 */
[----:B------:R-:W-:Y:S05]  /*36a0*/  @P5 BRA `(.L_x_110) ;  /* 0x00000000000c5947 */ /* 0x000fea0003800000 */
[----:B------:R-:W5:Y:S02]  /*36b0*/  LDG.E.U8 R90, desc[UR36][R8.64+0x48] ;  /* 0x00004824085a7981 */ /* 0x000f64000c1e1100 */
[----:B-----5:R-:W-:-:S05]  /*36c0*/  PRMT R12, R90, 0x8880, RZ ;  /* 0x000088805a0c7816 */ /* 0x020fca00000000ff */
[----:B------:R-:W-:-:S07]  /*36d0*/  IMAD R15, R12, R89, RZ ;  /* 0x000000590c0f7224 */ /* 0x000fce00078e02ff */
.L_x_110:
[----:B------:R-:W-:Y:S05]  /*36e0*/  BSYNC B1 ;  /* 0x0000000000017941 */ /* 0x000fea0003800000 */
.L_x_109:
[----:B---3--:R-:W-:Y:S01]  /*36f0*/  @!P5 IMAD R13, R60, R88, R15 ;  /* 0x000000583c0dd224 */ /* 0x008fe200078e020f */
[----:B------:R-:W-:Y:S04]  /*3700*/  BSSY B1, `(.L_x_111) ;  /* 0x0000006000017945 */ /* 0x000fe80003800000 */
[----:B------:R3:W-:Y:S01]  /*3710*/  @!P5 STG.E.U8 desc[UR36][R4.64+0x48], R13 ;  /* 0x0000480d0400d986 */ /* 0x0007e2000c101124 */
[----:B------:R-:W-:Y:S05]  /*3720*/  @P2 BRA `(.L_x_112) ;  /* 0x00000000000c2947 */ /* 0x000fea0003800000 */
[----:B------:R-:W5:Y:S02]  /*3730*/  LDG.E.U8 R90, desc[UR36][R8.64+0x49] ;  /* 0x00004924085a7981 */ /* 0x000f64000c1e1100 */
[----:B-----5:R-:W-:-:S05]  /*3740*/  PRMT R12, R90, 0x8880, RZ ;  /* 0x000088805a0c7816 */ /* 0x020fca00000000ff */
[----:B------:R-:W-:-:S07]  /*3750*/  IMAD R15, R12, R89, RZ ;  /* 0x000000590c0f7224 */ /* 0x000fce00078e02ff */
.L_x_112:
[----:B------:R-:W-:Y:S05]  /*3760*/  BSYNC B1 ;  /* 0x0000000000017941 */ /* 0x000fea0003800000 */
.L_x_111:
        /* <DEDUP_REMOVED lines=11> */
.L_x_114:
[----:B------:R-:W-:Y:S05]  /*3820*/  BSYNC B1 ;  /* 0x0000000000017941 */ /* 0x000fea0003800000 */
.L_x_113:
[----:B---3--:R-:W-:Y:S01]  /*3830*/  @!P4 IMAD R13, R62, R88, R15 ;  /* 0x000000583e0dc224 */ /* 0x008fe200078e020f */
[----:B------:R-:W-:Y:S04]  /*3840*/  BSSY B1, `(.L_x_115) ;  /* 0x0000006000017945 */ /* 0x000fe80003800000 */
[----:B------:R3:W-:Y:S01]  /*3850*/  @!P4 STG.E.U8 desc[UR36][R6.64+0x48], R13 ;  /* 0x0000480d0600c986 */ /* 0x0007e2000c101124 */
[----:B------:R-:W-:Y:S05]  /*3860*/  @P3 BRA `(.L_x_116) ;  /* 0x00000000000c3947 */ /* 0x000fea0003800000 */
[----:B------:R-:W5:Y:S02]  /*3870*/  LDG.E.U8 R90, desc[UR36][R10.64+0x49] ;  /* 0x000049240a5a7981 */ /* 0x000f64000c1e1100 */
[----:B-----5:R-:W-:-:S05]  /*3880*/  PRMT R12, R90, 0x8880, RZ ;  /* 0x000088805a0c7816 */ /* 0x020fca00000000ff */
[----:B------:R-:W-:-:S07]  /*3890*/  IMAD R15, R12, R89, RZ ;  /* 0x000000590c0f7224 */ /* 0x000fce00078e02ff */
.L_x_116:
[----:B------:R-:W-:Y:S05]  /*38a0*/  BSYNC B1 ;  /* 0x0000000000017941 */ /* 0x000fea0003800000 */
.L_x_115:
[----:B------:R-:W-:Y:S01]  /*38b0*/  @!P3 IMAD R63, R63, R88, R15 ;  /* 0x000000583f3fb224 */ /* 0x000fe200078e020f */
[----:B------:R-:W-:Y:S04]  /*38c0*/  BSSY B1, `(.L_x_117) ;  /* 0x0000006000017945 */ /* 0x000fe80003800000 */
[----:B------:R0:W-:Y:S01]  /*38d0*/  @!P3 STG.E.U8 desc[UR36][R6.64+0x49], R63 ;  /* 0x0000493f0600b986 */ /* 0x0001e2000c101124 */
[----:B------:R-:W-:Y:S05]  /*38e0*/  @P5 BRA `(.L_x_118) ;  /* 0x00000000000c5947 */ /* 0x000fea0003800000 */
[----:B------:R-:W5:Y:S02]  /*38f0*/  LDG.E.U8 R90, desc[UR36][R8.64+0x50] ;  /* 0x00005024085a7981 */ /* 0x000f64000c1e1100 */
[----:B-----5:R-:W-:-:S05]  /*3900*/  PRMT R12, R90, 0x8880, RZ ;  /* 0x000088805a0c7816 */ /* 0x020fca00000000ff */
[----:B------:R-:W-:-:S07]  /*3910*/  IMAD R15, R12, R89, RZ ;  /* 0x000000590c0f7224 */ /* 0x000fce00078e02ff */
.L_x_118:
[----:B------:R-:W-:Y:S05]  /*3920*/  BSYNC B1 ;  /* 0x0000000000017941 */ /* 0x000fea0003800000 */
.L_x_117:
[----:B---3--:R-:W-:Y:S01]  /*3930*/  @!P5 IMAD R13, R64, R88, R15 ;  /* 0x00000058400dd224 */ /* 0x008fe200078e020f */
[----:B------:R-:W-:Y:S04]  /*3940*/  BSSY B1, `(.L_x_119) ;  /* 0x0000006000017945 */ /* 0x000fe80003800000 */
[----:B------:R3:W-:Y:S01]  /*3950*/  @!P5 STG.E.U8 desc[UR36][R4.64+0x50], R13 ;  /* 0x0000500d0400d986 */ /* 0x0007e2000c101124 */
[----:B------:R-:W-:Y:S05]  /*3960*/  @P2 BRA `(.L_x_120) ;  /* 0x00000000000c2947 */ /* 0x000fea0003800000 */
[----:B------:R-:W5:Y:S02]  /*3970*/  LDG.E.U8 R90, desc[UR36][R8.64+0x51] ;  /* 0x00005124085a7981 */ /* 0x000f64000c1e1100 */
[----:B-----5:R-:W-:-:S05]  /*3980*/  PRMT R12, R90, 0x8880, RZ ;  /* 0x000088805a0c7816 */ /* 0x020fca00000000ff */
[----:B------:R-:W-:-:S07]  /*3990*/  IMAD R15, R12, R89, RZ ;  /* 0x000000590c0f7224 */ /* 0x000fce00078e02ff */
.L_x_120:
[----:B------:R-:W-:Y:S05]  /*39a0*/  BSYNC B1 ;  /* 0x0000000000017941 */ /* 0x000fea0003800000 */
.L_x_119:
        /* <DEDUP_REMOVED lines=11> */
.L_x_122:
[----:B------:R-:W-:Y:S05]  /*3a60*/  BSYNC B1 ;  /* 0x0000000000017941 */ /* 0x000fea0003800000 */
.L_x_121:
[----:B---3--:R-:W-:Y:S01]  /*3a70*/  @!P4 IMAD R13, R66, R88, R15 ;  /* 0x00000058420dc224 */ /* 0x008fe200078e020f */
[----:B------:R-:W-:Y:S04]  /*3a80*/  BSSY B1, `(.L_x_123) ;  /* 0x0000006000017945 */ /* 0x000fe80003800000 */
[----:B------:R3:W-:Y:S01]  /*3a90*/  @!P4 STG.E.U8 desc[UR36][R6.64+0x50], R13 ;  /* 0x0000500d0600c986 */ /* 0x0007e2000c101124 */
[----:B------:R-:W-:Y:S05]  /*3aa0*/  @P3 BRA `(.L_x_124) ;  /* 0x00000000000c3947 */ /* 0x000fea0003800000 */
[----:B------:R-:W5:Y:S02]  /*3ab0*/  LDG.E.U8 R90, desc[UR36][R10.64+0x51] ;  /* 0x000051240a5a7981 */ /* 0x000f64000c1e1100 */
[----:B-----5:R-:W-:-:S05]  /*3ac0*/  PRMT R12, R90, 0x8880, RZ ;  /* 0x000088805a0c7816 */ /* 0x020fca00000000ff */
[----:B------:R-:W-:-:S07]  /*3ad0*/  IMAD R15, R12, R89, RZ ;  /* 0x000000590c0f7224 */ /* 0x000fce00078e02ff */
.L_x_124:
[----:B------:R-:W-:Y:S05]  /*3ae0*/  BSYNC B1 ;  /* 0x0000000000017941 */ /* 0x000fea0003800000 */
.L_x_123:
[----:B------:R-:W-:Y:S01]  /*3af0*/  @!P3 IMAD R67, R67, R88, R15 ;  /* 0x000000584343b224 */ /* 0x000fe200078e020f */
[----:B------:R-:W-:Y:S04]  /*3b00*/  BSSY B1, `(.L_x_125) ;  /* 0x0000006000017945 */ /* 0x000fe80003800000 */
[----:B------:R0:W-:Y:S01]  /*3b10*/  @!P3 STG.E.U8 desc[UR36][R6.64+0x51], R67 ;  /* 0x000051430600b986 */ /* 0x0001e2000c101124 */
[----:B------:R-:W-:Y:S05]  /*3b20*/  @P5 BRA `(.L_x_126) ;  /* 0x00000000000c5947 */ /* 0x000fea0003800000 */
[----:B------:R-:W5:Y:S02]  /*3b30*/  LDG.E.U8 R90, desc[UR36][R8.64+0x58] ;  /* 0x00005824085a7981 */ /* 0x000f64000c1e1100 */
[----:B-----5:R-:W-:-:S05]  /*3b40*/  PRMT R12, R90, 0x8880, RZ ;  /* 0x000088805a0c7816 */ /* 0x020fca00000000ff */
[----:B------:R-:W-:-:S07]  /*3b50*/  IMAD R15, R12, R89, RZ ;  /* 0x000000590c0f7224 */ /* 0x000fce00078e02ff */
.L_x_126:
[----:B------:R-:W-:Y:S05]  /*3b60*/  BSYNC B1 ;  /* 0x0000000000017941 */ /* 0x000fea0003800000 */
.L_x_125:
[----:B---3--:R-:W-:Y:S01]  /*3b70*/  @!P5 IMAD R13, R68, R88, R15 ;  /* 0x00000058440dd224 */ /* 0x008fe200078e020f */
[----:B------:R-:W-:Y:S04]  /*3b80*/  BSSY B1, `(.L_x_127) ;  /* 0x0000006000017945 */ /* 0x000fe80003800000 */
[----:B------:R3:W-:Y:S01]  /*3b90*/  @!P5 STG.E.U8 desc[UR36][R4.64+0x58], R13 ;  /* 0x0000580d0400d986 */ /* 0x0007e2000c101124 */
[----:B------:R-:W-:Y:S05]  /*3ba0*/  @P2 BRA `(.L_x_128) ;  /* 0x00000000000c2947 */ /* 0x000fea0003800000 */
[----:B------:R-:W5:Y:S02]  /*3bb0*/  LDG.E.U8 R90, desc[UR36][R8.64+0x59] ;  /* 0x00005924085a7981 */ /* 0x000f64000c1e1100 */
[----:B-----5:R-:W-:-:S05]  /*3bc0*/  PRMT R12, R90, 0x8880, RZ ;  /* 0x000088805a0c7816 */ /* 0x020fca00000000ff */
[----:B------:R-:W-:-:S07]  /*3bd0*/  IMAD R15, R12, R89, RZ ;  /* 0x000000590c0f7224 */ /* 0x000fce00078e02ff */
.L_x_128:
[----:B------:R-:W-:Y:S05]  /*3be0*/  BSYNC B1 ;  /* 0x0000000000017941 */ /* 0x000fea0003800000 */
.L_x_127:
        /* <DEDUP_REMOVED lines=11> */
.L_x_130:
[----:B------:R-:W-:Y:S05]  /*3ca0*/  BSYNC B1 ;  /* 0x0000000000017941 */ /* 0x000fea0003800000 */
.L_x_129:
[----:B---3--:R-:W-:Y:S01]  /*3cb0*/  @!P4 IMAD R13, R70, R88, R15 ;  /* 0x00000058460dc224 */ /* 0x008fe200078e020f */
[----:B------:R-:W-:Y:S04]  /*3cc0*/  BSSY B1, `(.L_x_131) ;  /* 0x0000006000017945 */ /* 0x000fe80003800000 */
[----:B------:R3:W-:Y:S01]  /*3cd0*/  @!P4 STG.E.U8 desc[UR36][R6.64+0x58], R13 ;  /* 0x0000580d0600c986 */ /* 0x0007e2000c101124 */
[----:B------:R-:W-:Y:S05]  /*3ce0*/  @P3 BRA `(.L_x_132) ;  /* 0x00000000000c3947 */ /* 0x000fea0003800000 */
[----:B------:R-:W5:Y:S02]  /*3cf0*/  LDG.E.U8 R90, desc[UR36][R10.64+0x59] ;  /* 0x000059240a5a7981 */ /* 0x000f64000c1e1100 */
[----:B-----5:R-:W-:-:S05]  /*3d00*/  PRMT R12, R90, 0x8880, RZ ;  /* 0x000088805a0c7816 */ /* 0x020fca00000000ff */
[----:B------:R-:W-:-:S07]  /*3d10*/  IMAD R15, R12, R89, RZ ;  /* 0x000000590c0f7224 */ /* 0x000fce00078e02ff */
.L_x_132:
[----:B------:R-:W-:Y:S05]  /*3d20*/  BSYNC B1 ;  /* 0x0000000000017941 */ /* 0x000fea0003800000 */
.L_x_131:
[----:B------:R-:W-:Y:S01]  /*3d30*/  @!P3 IMAD R71, R71, R88, R15 ;  /* 0x000000584747b224 */ /* 0x000fe200078e020f */
[----:B------:R-:W-:Y:S04]  /*3d40*/  BSSY B1, `(.L_x_133) ;  /* 0x0000006000017945 */ /* 0x000fe80003800000 */
[----:B------:R0:W-:Y:S01]  /*3d50*/  @!P3 STG.E.U8 desc[UR36][R6.64+0x59], R71 ;  /* 0x000059470600b986 */ /* 0x0001e2000c101124 */
[----:B------:R-:W-:Y:S05]  /*3d60*/  @P5 BRA `(.L_x_134) ;  /* 0x00000000000c5947 */ /* 0x000fea0003800000 */
[----:B------:R-:W5:Y:S02]  /*3d70*/  LDG.E.U8 R90, desc[UR36][R8.64+0x60] ;  /* 0x00006024085a7981 */ /* 0x000f64000c1e1100 */
[----:B-----5:R-:W-:-:S05]  /*3d80*/  PRMT R12, R90, 0x8880, RZ ;  /* 0x000088805a0c7816 */ /* 0x020fca00000000ff */
[----:B------:R-:W-:-:S07]  /*3d90*/  IMAD R15, R12, R89, RZ ;  /* 0x000000590c0f7224 */ /* 0x000fce00078e02ff */
.L_x_134:
[----:B------:R-:W-:Y:S05]  /*3da0*/  BSYNC B1 ;  /* 0x0000000000017941 */ /* 0x000fea0003800000 */
.L_x_133:
[----:B---3--:R-:W-:Y:S01]  /*3db0*/  @!P5 IMAD R13, R72, R88, R15 ;  /* 0x00000058480dd224 */ /* 0x008fe200078e020f */
[----:B------:R-:W-:Y:S04]  /*3dc0*/  BSSY B1, `(.L_x_135) ;  /* 0x0000006000017945 */ /* 0x000fe80003800000 */
[----:B------:R3:W-:Y:S01]  /*3dd0*/  @!P5 STG.E.U8 desc[UR36][R4.64+0x60], R13 ;  /* 0x0000600d0400d986 */ /* 0x0007e2000c101124 */
[----:B------:R-:W-:Y:S05]  /*3de0*/  @P2 BRA `(.L_x_136) ;  /* 0x00000000000c2947 */ /* 0x000fea0003800000 */
[----:B------:R-:W5:Y:S02]  /*3df0*/  LDG.E.U8 R90, desc[UR36][R8.64+0x61] ;  /* 0x00006124085a7981 */ /* 0x000f64000c1e1100 */
[----:B-----5:R-:W-:-:S05]  /*3e00*/  PRMT R12, R90, 0x8880, RZ ;  /* 0x000088805a0c7816 */ /* 0x020fca00000000ff */
[----:B------:R-:W-:-:S07]  /*3e10*/  IMAD R15, R12, R89, RZ ;  /* 0x000000590c0f7224 */ /* 0x000fce00078e02ff */
.L_x_136:
[----:B------:R-:W-:Y:S05]  /*3e20*/  BSYNC B1 ;  /* 0x0000000000017941 */ /* 0x000fea0003800000 */
.L_x_135:
        /* <DEDUP_REMOVED lines=11> */
.L_x_138:
[----:B------:R-:W-:Y:S05]  /*3ee0*/  BSYNC B1 ;  /* 0x0000000000017941 */ /* 0x000fea0003800000 */
.L_x_137:
[----:B---3--:R-:W-:Y:S01]  /*3ef0*/  @!P4 IMAD R13, R74, R88, R15 ;  /* 0x000000584a0dc224 */ /* 0x008fe200078e020f */
[----:B------:R-:W-:Y:S04]  /*3f00*/  BSSY B1, `(.L_x_139) ;  /* 0x0000006000017945 */ /* 0x000fe80003800000 */
[----:B------:R3:W-:Y:S01]  /*3f10*/  @!P4 STG.E.U8 desc[UR36][R6.64+0x60], R13 ;  /* 0x0000600d0600c986 */ /* 0x0007e2000c101124 */
[----:B------:R-:W-:Y:S05]  /*3f20*/  @P3 BRA `(.L_x_140) ;  /* 0x00000000000c3947 */ /* 0x000fea0003800000 */
[----:B------:R-:W5:Y:S02]  /*3f30*/  LDG.E.U8 R90, desc[UR36][R10.64+0x61] ;  /* 0x000061240a5a7981 */ /* 0x000f64000c1e1100 */
[----:B-----5:R-:W-:-:S05]  /*3f40*/  PRMT R12, R90, 0x8880, RZ ;  /* 0x000088805a0c7816 */ /* 0x020fca00000000ff */
[----:B------:R-:W-:-:S07]  /*3f50*/  IMAD R15, R12, R89, RZ ;  /* 0x000000590c0f7224 */ /* 0x000fce00078e02ff */
.L_x_140:
[----:B------:R-:W-:Y:S05]  /*3f60*/  BSYNC B1 ;  /* 0x0000000000017941 */ /* 0x000fea0003800000 */
.L_x_139:
[----:B------:R-:W-:Y:S01]  /*3f70*/  @!P3 IMAD R75, R75, R88, R15 ;  /* 0x000000584b4bb224 */ /* 0x000fe200078e020f */
[----:B------:R-:W-:Y:S04]  /*3f80*/  BSSY B1, `(.L_x_141) ;  /* 0x0000006000017945 */ /* 0x000fe80003800000 */
[----:B------:R0:W-:Y:S01]  /*3f90*/  @!P3 STG.E.U8 desc[UR36][R6.64+0x61], R75 ;  /* 0x0000614b0600b986 */ /* 0x0001e2000c101124 */
[----:B------:R-:W-:Y:S05]  /*3fa0*/  @P5 BRA `(.L_x_142) ;  /* 0x00000000000c5947 */ /* 0x000fea0003800000 */
[----:B------:R-:W5:Y:S02]  /*3fb0*/  LDG.E.U8 R90, desc[UR36][R8.64+0x68] ;  /* 0x00006824085a7981 */ /* 0x000f64000c1e1100 */
[----:B-----5:R-:W-:-:S05]  /*3fc0*/  PRMT R12, R90, 0x8880, RZ ;  /* 0x000088805a0c7816 */ /* 0x020fca00000000ff */
[----:B------:R-:W-:-:S07]  /*3fd0*/  IMAD R15, R12, R89, RZ ;  /* 0x000000590c0f7224 */ /* 0x000fce00078e02ff */
.L_x_142:
[----:B------:R-:W-:Y:S05]  /*3fe0*/  BSYNC B1 ;  /* 0x0000000000017941 */ /* 0x000fea0003800000 */
.L_x_141:
[----:B---3--:R-:W-:Y:S01]  /*3ff0*/  @!P5 IMAD R13, R76, R88, R15 ;  /* 0x000000584c0dd224 */ /* 0x008fe200078e020f */
[----:B------:R-:W-:Y:S04]  /*4000*/  BSSY B1, `(.L_x_143) ;  /* 0x0000006000017945 */ /* 0x000fe80003800000 */
[----:B------:R3:W-:Y:S01]  /*4010*/  @!P5 STG.E.U8 desc[UR36][R4.64+0x68], R13 ;  /* 0x0000680d0400d986 */ /* 0x0007e2000c101124 */
[----:B------:R-:W-:Y:S05]  /*4020*/  @P2 BRA `(.L_x_144) ;  /* 0x00000000000c2947 */ /* 0x000fea0003800000 */
[----:B------:R-:W5:Y:S02]  /*4030*/  LDG.E.U8 R90, desc[UR36][R8.64+0x69] ;  /* 0x00006924085a7981 */ /* 0x000f64000c1e1100 */
[----:B-----5:R-:W-:-:S05]  /*4040*/  PRMT R12, R90, 0x8880, RZ ;  /* 0x000088805a0c7816 */ /* 0x020fca00000000ff */
[----:B------:R-:W-:-:S07]  /*4050*/  IMAD R15, R12, R89, RZ ;  /* 0x000000590c0f7224 */ /* 0x000fce00078e02ff */
.L_x_144:
[----:B------:R-:W-:Y:S05]  /*4060*/  BSYNC B1 ;  /* 0x0000000000017941 */ /* 0x000fea0003800000 */
.L_x_143:
        /* <DEDUP_REMOVED lines=11> */
.L_x_146:
[----:B------:R-:W-:Y:S05]  /*4120*/  BSYNC B1 ;  /* 0x0000000000017941 */ /* 0x000fea0003800000 */
.L_x_145:
[----:B---3--:R-:W-:Y:S01]  /*4130*/  @!P4 IMAD R13, R78, R88, R15 ;  /* 0x000000584e0dc224 */ /* 0x008fe200078e020f */
[----:B------:R-:W-:Y:S04]  /*4140*/  BSSY B1, `(.L_x_147) ;  /* 0x0000006000017945 */ /* 0x000fe80003800000 */
[----:B------:R3:W-:Y:S01]  /*4150*/  @!P4 STG.E.U8 desc[UR36][R6.64+0x68], R13 ;  /* 0x0000680d0600c986 */ /* 0x0007e2000c101124 */
[----:B------:R-:W-:Y:S05]  /*4160*/  @P3 BRA `(.L_x_148) ;  /* 0x00000000000c3947 */ /* 0x000fea0003800000 */
[----:B------:R-:W5:Y:S02]  /*4170*/  LDG.E.U8 R90, desc[UR36][R10.64+0x69] ;  /* 0x000069240a5a7981 */ /* 0x000f64000c1e1100 */
[----:B-----5:R-:W-:-:S05]  /*4180*/  PRMT R12, R90, 0x8880, RZ ;  /* 0x000088805a0c7816 */ /* 0x020fca00000000ff */
[----:B------:R-:W-:-:S07]  /*4190*/  IMAD R15, R12, R89, RZ ;  /* 0x000000590c0f7224 */ /* 0x000fce00078e02ff */
.L_x_148:
[----:B------:R-:W-:Y:S05]  /*41a0*/  BSYNC B1 ;  /* 0x0000000000017941 */ /* 0x000fea0003800000 */
.L_x_147:
[----:B------:R-:W-:Y:S01]  /*41b0*/  @!P3 IMAD R79, R79, R88, R15 ;  /* 0x000000584f4fb224 */ /* 0x000fe200078e020f */
[----:B------:R-:W-:Y:S04]  /*41c0*/  BSSY B1, `(.L_x_149) ;  /* 0x0000006000017945 */ /* 0x000fe80003800000 */
[----:B------:R0:W-:Y:S01]  /*41d0*/  @!P3 STG.E.U8 desc[UR36][R6.64+0x69], R79 ;  /* 0x0000694f0600b986 */ /* 0x0001e2000c101124 */
[----:B------:R-:W-:Y:S05]  /*41e0*/  @P5 BRA `(.L_x_150) ;  /* 0x00000000000c5947 */ /* 0x000fea0003800000 */
[----:B------:R-:W5:Y:S02]  /*41f0*/  LDG.E.U8 R90, desc[UR36][R8.64+0x70] ;  /* 0x00007024085a7981 */ /* 0x000f64000c1e1100 */
[----:B-----5:R-:W-:-:S05]  /*4200*/  PRMT R12, R90, 0x8880, RZ ;  /* 0x000088805a0c7816 */ /* 0x020fca00000000ff */
[----:B------:R-:W-:-:S07]  /*4210*/  IMAD R15, R12, R89, RZ ;  /* 0x000000590c0f7224 */ /* 0x000fce00078e02ff */
.L_x_150:
[----:B------:R-:W-:Y:S05]  /*4220*/  BSYNC B1 ;  /* 0x0000000000017941 */ /* 0x000fea0003800000 */
.L_x_149:
[----:B---3--:R-:W-:Y:S01]  /*4230*/  @!P5 IMAD R13, R80, R88, R15 ;  /* 0x00000058500dd224 */ /* 0x008fe200078e020f */
[----:B------:R-:W-:Y:S04]  /*4240*/  BSSY B1, `(.L_x_151) ;  /* 0x0000006000017945 */ /* 0x000fe80003800000 */
[----:B------:R3:W-:Y:S01]  /*4250*/  @!P5 STG.E.U8 desc[UR36][R4.64+0x70], R13 ;  /* 0x0000700d0400d986 */ /* 0x0007e2000c101124 */
[----:B------:R-:W-:Y:S05]  /*4260*/  @P2 BRA `(.L_x_152) ;  /* 0x00000000000c2947 */ /* 0x000fea0003800000 */
[----:B------:R-:W5:Y:S02]  /*4270*/  LDG.E.U8 R90, desc[UR36][R8.64+0x71] ;  /* 0x00007124085a7981 */ /* 0x000f64000c1e1100 */
[----:B-----5:R-:W-:-:S05]  /*4280*/  PRMT R12, R90, 0x8880, RZ ;  /* 0x000088805a0c7816 */ /* 0x020fca00000000ff */
[----:B------:R-:W-:-:S07]  /*4290*/  IMAD R15, R12, R89, RZ ;  /* 0x000000590c0f7224 */ /* 0x000fce00078e02ff */
.L_x_152:
[----:B------:R-:W-:Y:S05]  /*42a0*/  BSYNC B1 ;  /* 0x0000000000017941 */ /* 0x000fea0003800000 */
.L_x_151:
[----:B------:R-:W-:Y:S01]  /*42b0*/  ISETP.LT.OR P4, PT, R3, 0x71, !P0 ;  /* 0x000000710300780c */ /* 0x000fe20004781670 */
[----:B------:R-:W-:Y:S01]  /*42c0*/  @!P2 IMAD R81, R81, R88, R15 ;  /* 0x000000585151a224 */ /* 0x000fe200078e020f */
[----:B------:R-:W-:Y:S01]  /*42d0*/  BSSY B1, `(.L_x_153) ;  /* 0x000000a000017945 */ /* 0x000fe20003800000 */
[C---:B------:R-:W-:Y:S02]  /*42e0*/  ISETP.LT.OR P3, PT, R3.reuse, 0x72, !P0 ;  /* 0x000000720300780c */ /* 0x040fe40004761670 */
[C---:B------:R-:W-:Y:S01]  /*42f0*/  ISETP.LT.OR P5, PT, R3.reuse, 0x79, !P0 ;  /* 0x000000790300780c */ /* 0x040fe200047a1670 */
[----:B------:R0:W-:Y:S01]  /*4300*/  @!P2 STG.E.U8 desc[UR36][R4.64+0x71], R81 ;  /* 0x000071510400a986 */ /* 0x0001e2000c101124 */
[C---:B------:R-:W-:Y:S02]  /*4310*/  ISETP.LT.OR P2, PT, R3.reuse, 0x79, !P1 ;  /* 0x000000790300780c */ /* 0x040fe40004f41670 */
[----:B------:R-:W-:-:S04]  /*4320*/  ISETP.LT.OR P1, PT, R3, 0x7a, !P1 ;  /* 0x0000007a0300780c */ /* 0x000fc80004f21670 */
[----:B------:R-:W-:Y:S09]  /*4330*/  @P4 BRA `(.L_x_154) ;  /* 0x00000000000c4947 */ /* 0x000ff20003800000 */
[----:B------:R-:W5:Y:S02]  /*4340*/  LDG.E.U8 R90, desc[UR36][R10.64+0x70] ;  /* 0x000070240a5a7981 */ /* 0x000f64000c1e1100 */
[----:B-----5:R-:W-:-:S05]  /*4350*/  PRMT R12, R90, 0x8880, RZ ;  /* 0x000088805a0c7816 */ /* 0x020fca00000000ff */
[----:B------:R-:W-:-:S07]  /*4360*/  IMAD R15, R12, R89, RZ ;  /* 0x000000590c0f7224 */ /* 0x000fce00078e02ff */
.L_x_154:
[----:B------:R-:W-:Y:S05]  /*4370*/  BSYNC B1 ;  /* 0x0000000000017941 */ /* 0x000fea0003800000 */
.L_x_153:
[----:B---3--:R-:W-:Y:S01]  /*4380*/  @!P4 IMAD R13, R82, R88, R15 ;  /* 0x00000058520dc224 */ /* 0x008fe200078e020f */
[----:B------:R-:W-:Y:S04]  /*4390*/  BSSY B1, `(.L_x_155) ;  /* 0x0000006000017945 */ /* 0x000fe80003800000 */
[----:B------:R3:W-:Y:S01]  /*43a0*/  @!P4 STG.E.U8 desc[UR36][R6.64+0x70], R13 ;  /* 0x0000700d0600c986 */ /* 0x0007e2000c101124 */
[----:B------:R-:W-:Y:S05]  /*43b0*/  @P3 BRA `(.L_x_156) ;  /* 0x00000000000c3947 */ /* 0x000fea0003800000 */
[----:B------:R-:W5:Y:S02]  /*43c0*/  LDG.E.U8 R90, desc[UR36][R10.64+0x71] ;  /* 0x000071240a5a7981 */ /* 0x000f64000c1e1100 */
[----:B-----5:R-:W-:-:S05]  /*43d0*/  PRMT R12, R90, 0x8880, RZ ;  /* 0x000088805a0c7816 */ /* 0x020fca00000000ff */
[----:B------:R-:W-:-:S07]  /*43e0*/  IMAD R15, R12, R89, RZ ;  /* 0x000000590c0f7224 */ /* 0x000fce00078e02ff */
.L_x_156:
[----:B------:R-:W-:Y:S05]  /*43f0*/  BSYNC B1 ;  /* 0x0000000000017941 */ /* 0x000fea0003800000 */
.L_x_155:
[----:B------:R-:W-:Y:S01]  /*4400*/  @!P3 IMAD R83, R83, R88, R15 ;  /* 0x000000585353b224 */ /* 0x000fe200078e020f */
[----:B------:R-:W-:Y:S04]  /*4410*/  BSSY B1, `(.L_x_157) ;  /* 0x0000006000017945 */ /* 0x000fe80003800000 */
[----:B------:R0:W-:Y:S01]  /*4420*/  @!P3 STG.E.U8 desc[UR36][R6.64+0x71], R83 ;  /* 0x000071530600b986 */ /* 0x0001e2000c101124 */
[----:B------:R-:W-:Y:S05]  /*4430*/  @P2 BRA `(.L_x_158) ;  /* 0x00000000000c2947 */ /* 0x000fea0003800000 */
[----:B------:R-:W5:Y:S02]  /*4440*/  LDG.E.U8 R90, desc[UR36][R8.64+0x78] ;  /* 0x00007824085a7981 */ /* 0x000f64000c1e1100 */
[----:B-----5:R-:W-:-:S05]  /*4450*/  PRMT R12, R90, 0x8880, RZ ;  /* 0x000088805a0c7816 */ /* 0x020fca00000000ff */
[----:B------:R-:W-:-:S07]  /*4460*/  IMAD R15, R12, R89, RZ ;  /* 0x000000590c0f7224 */ /* 0x000fce00078e02ff */
.L_x_158:
[----:B------:R-:W-:Y:S05]  /*4470*/  BSYNC B1 ;  /* 0x0000000000017941 */ /* 0x000fea0003800000 */
.L_x_157:
[----:B---3--:R-:W-:Y:S01]  /*4480*/  @!P2 IMAD R13, R84, R88, R15 ;  /* 0x00000058540da224 */ /* 0x008fe200078e020f */
[----:B------:R-:W-:Y:S04]  /*4490*/  BSSY B1, `(.L_x_159) ;  /* 0x0000006000017945 */ /* 0x000fe80003800000 */
[----:B------:R3:W-:Y:S01]  /*44a0*/  @!P2 STG.E.U8 desc[UR36][R4.64+0x78], R13 ;  /* 0x0000780d0400a986 */ /* 0x0007e2000c101124 */
[----:B------:R-:W-:Y:S05]  /*44b0*/  @P1 BRA `(.L_x_160) ;  /* 0x00000000000c1947 */ /* 0x000fea0003800000 */
[----:B------:R-:W5:Y:S02]  /*44c0*/  LDG.E.U8 R90, desc[UR36][R8.64+0x79] ;  /* 0x00007924085a7981 */ /* 0x000f64000c1e1100 */
[----:B-----5:R-:W-:-:S05]  /*44d0*/  PRMT R12, R90, 0x8880, RZ ;  /* 0x000088805a0c7816 */ /* 0x020fca00000000ff */
[----:B------:R-:W-:-:S07]  /*44e0*/  IMAD R15, R12, R89, RZ ;  /* 0x000000590c0f7224 */ /* 0x000fce00078e02ff */
.L_x_160:
[----:B------:R-:W-:Y:S05]  /*44f0*/  BSYNC B1 ;  /* 0x0000000000017941 */ /* 0x000fea0003800000 */
.L_x_159:
[----:B------:R-:W-:Y:S01]  /*4500*/  @!P1 IMAD R85, R85, R88, R15 ;  /* 0x0000005855559224 */ /* 0x000fe200078e020f */
[----:B------:R-:W-:Y:S04]  /*4510*/  BSSY B1, `(.L_x_161) ;  /* 0x0000006000017945 */ /* 0x000fe80003800000 */
[----:B------:R0:W-:Y:S01]  /*4520*/  @!P1 STG.E.U8 desc[UR36][R4.64+0x79], R85 ;  /* 0x0000795504009986 */ /* 0x0001e2000c101124 */
[----:B------:R-:W-:Y:S05]  /*4530*/  @P5 BRA `(.L_x_162) ;  /* 0x00000000000c5947 */ /* 0x000fea0003800000 */
[----:B------:R-:W0:Y:S02]  /*4540*/  LDG.E.U8 R90, desc[UR36][R10.64+0x78] ;  /* 0x000078240a5a7981 */ /* 0x000e24000c1e1100 */
[----:B0123--:R-:W-:-:S05]  /*4550*/  PRMT R4, R90, 0x8880, RZ ;  /* 0x000088805a047816 */ /* 0x00ffca00000000ff */
[----:B------:R-:W-:-:S07]  /*4560*/  IMAD R15, R4, R89, RZ ;  /* 0x00000059040f7224 */ /* 0x000fce00078e02ff */
.L_x_162:
[----:B------:R-:W-:Y:S05]  /*4570*/  BSYNC B1 ;  /* 0x0000000000017941 */ /* 0x000fea0003800000 */
.L_x_161:
[----:B0123--:R-:W-:Y:S01]  /*4580*/  @!P5 IMAD R5, R86, R88, R15 ;  /* 0x000000585605d224 */ /* 0x00ffe200078e020f */
[----:B------:R-:W-:Y:S01]  /*4590*/  ISETP.LT.OR P0, PT, R3, 0x7a, !P0 ;  /* 0x0000007a0300780c */ /* 0x000fe20004701670 */
[----:B------:R-:W-:Y:S03]  /*45a0*/  BSSY B1, `(.L_x_163) ;  /* 0x0000006000017945 */ /* 0x000fe60003800000 */
[----:B------:R0:W-:Y:S09]  /*45b0*/  @!P5 STG.E.U8 desc[UR36][R6.64+0x78], R5 ;  /* 0x000078050600d986 */ /* 0x0001f2000c101124 */
[----:B------:R-:W-:Y:S05]  /*45c0*/  @P0 BRA `(.L_x_164) ;  /* 0x00000000000c0947 */ /* 0x000fea0003800000 */
[----:B------:R-:W2:Y:S02]  /*45d0*/  LDG.E.U8 R90, desc[UR36][R10.64+0x79] ;  /* 0x000079240a5a7981 */ /* 0x000ea4000c1e1100 */
[----:B--2---:R-:W-:-:S05]  /*45e0*/  PRMT R4, R90, 0x8880, RZ ;  /* 0x000088805a047816 */ /* 0x004fca00000000ff */
[----:B------:R-:W-:-:S07]  /*45f0*/  IMAD R15, R4, R89, RZ ;  /* 0x00000059040f7224 */ /* 0x000fce00078e02ff */
.L_x_164:
[----:B------:R-:W-:Y:S05]  /*4600*/  BSYNC B1 ;  /* 0x0000000000017941 */ /* 0x000fea0003800000 */
.L_x_163:
[----:B------:R-:W-:Y:S01]  /*4610*/  IMAD R15, R87, R88, R15 ;  /* 0x00000058570f7224 */ /* 0x000fe200078e020f */
[----:B------:R-:W-:Y:S06]  /*4620*/  @P0 BRA `(.L_x_165) ;  /* 0x0000000c00100947 */ /* 0x000fec0003800000 */
[----:B------:R1:W-:Y:S01]  /*4630*/  STG.E.U8 desc[UR36][R6.64+0x79], R15 ;  /* 0x0000790f06007986 */ /* 0x0003e2000c101124 */
[----:B------:R-:W-:Y:S05]  /*4640*/  BRA `(.L_x_165) ;  /* 0x0000000c00087947 */ /* 0x000fea0003800000 */
.L_x_36:
[C---:B------:R-:W-:Y:S02]  /*4650*/  ISETP.GE.AND P1, PT, R96.reuse, 0x1, PT ;  /* 0x000000016000780c */ /* 0x040fe40003f26270 */
[----:B------:R-:W-:Y:S02]  /*4660*/  ISETP.GE.AND P0, PT, R96, 0x9, PT ;  /* 0x000000096000780c */ /* 0x000fe40003f06270 */
[C---:B------:R-:W-:Y:S02]  /*4670*/  ISETP.LT.OR P4, PT, R3.reuse, 0x1, !P1 ;  /* 0x000000010300780c */ /* 0x040fe40004f81670 */
[C---:B------:R-:W-:Y:S02]  /*4680*/  ISETP.LT.OR P3, PT, R3.reuse, 0x2, !P1 ;  /* 0x000000020300780c */ /* 0x040fe40004f61670 */
[C---:B------:R-:W-:Y:S02]  /*4690*/  ISETP.LT.OR P2, PT, R3.reuse, 0x1, !P0 ;  /* 0x000000010300780c */ /* 0x040fe40004741670 */
[----:B------:R-:W-:-:S07]  /*46a0*/  ISETP.LT.OR P5, PT, R3, 0x2, !P0 ;  /* 0x000000020300780c */ /* 0x000fce00047a1670 */
[-C--:B------:R-:W-:Y:S02]  /*46b0*/  @!P4 IMAD R9, R24, R88.reuse, RZ ;  /* 0x000000581809c224 */ /* 0x080fe400078e02ff */
[-C--:B------:R-:W-:Y:S02]  /*46c0*/  @!P3 IMAD R25, R25, R88.reuse, RZ ;  /* 0x000000581919b224 */ /* 0x080fe400078e02ff */
[-C--:B------:R-:W-:Y:S01]  /*46d0*/  @!P2 IMAD R11, R26, R88.reuse, RZ ;  /* 0x000000581a0ba224 */ /* 0x080fe200078e02ff */
[----:B------:R0:W-:Y:S01]  /*46e0*/  @!P4 STG.E.U8 desc[UR36][R4.64], R9 ;  /* 0x000000090400c986 */ /* 0x0001e2000c101124 */
[----:B------:R-:W-:Y:S01]  /*46f0*/  ISETP.LT.OR P4, PT, R3, 0x9, !P1 ;  /* 0x000000090300780c */ /* 0x000fe20004f81670 */
[----:B------:R-:W-:Y:S02]  /*4700*/  @!P5 IMAD R27, R27, R88, RZ ;  /* 0x000000581b1bd224 */ /* 0x000fe400078e02ff */
[----:B------:R-:W-:Y:S01]  /*4710*/  @!P3 STG.E.U8 desc[UR36][R4.64+0x1], R25 ;  /* 0x000001190400b986 */ /* 0x000fe2000c101124 */
[----:B------:R-:W-:-:S03]  /*4720*/  ISETP.LT.OR P3, PT, R3, 0xa, !P1 ;  /* 0x0000000a0300780c */ /* 0x000fc60004f61670 */
[----:B------:R1:W-:Y:S01]  /*4730*/  @!P2 STG.E.U8 desc[UR36][R6.64], R11 ;  /* 0x0000000b0600a986 */ /* 0x0003e2000c101124 */
[----:B------:R-:W-:-:S03]  /*4740*/  ISETP.LT.OR P2, PT, R3, 0x9, !P0 ;  /* 0x000000090300780c */ /* 0x000fc60004741670 */
[----:B------:R-:W-:Y:S01]  /*4750*/  @!P5 STG.E.U8 desc[UR36][R6.64+0x1], R27 ;  /* 0x0000011b0600d986 */ /* 0x000fe2000c101124 */
[----:B------:R-:W-:Y:S01]  /*4760*/  ISETP.LT.OR P5, PT, R3, 0xa, !P0 ;  /* 0x0000000a0300780c */ /* 0x000fe200047a1670 */
[----:B------:R-:W-:-:S04]  /*4770*/  @!P4 IMAD R13, R28, R88, RZ ;  /* 0x000000581c0dc224 */ /* 0x000fc800078e02ff */
[-C--:B------:R-:W-:Y:S01]  /*4780*/  @!P3 IMAD R29, R29, R88.reuse, RZ ;  /* 0x000000581d1db224 */ /* 0x080fe200078e02ff */
[----:B------:R-:W-:Y:S01]  /*4790*/  @!P4 STG.E.U8 desc[UR36][R4.64+0x8], R13 ;  /* 0x0000080d0400c986 */ /* 0x000fe2000c101124 */
[C---:B------:R-:W-:Y:S02]  /*47a0*/  ISETP.LT.OR P4, PT, R3.reuse, 0x11, !P1 ;  /* 0x000000110300780c */ /* 0x040fe40004f81670 */
[-C--:B0-----:R-:W-:Y:S01]  /*47b0*/  @!P2 IMAD R9, R30, R88.reuse, RZ ;  /* 0x000000581e09a224 */ /* 0x081fe200078e02ff */
[----:B------:R-:W-:Y:S01]  /*47c0*/  @!P3 STG.E.U8 desc[UR36][R4.64+0x9], R29 ;  /* 0x0000091d0400b986 */ /* 0x000fe2000c101124 */
[----:B------:R-:W-:Y:S02]  /*47d0*/  ISETP.LT.OR P3, PT, R3, 0x12, !P1 ;  /* 0x000000120300780c */ /* 0x000fe40004f61670 */
[----:B------:R-:W-:Y:S01]  /*47e0*/  @!P5 IMAD R31, R31, R88, RZ ;  /* 0x000000581f1fd224 */ /* 0x000fe200078e02ff */
[----:B------:R0:W-:Y:S01]  /*47f0*/  @!P2 STG.E.U8 desc[UR36][R6.64+0x8], R9 ;  /* 0x000008090600a986 */ /* 0x0001e2000c101124 */
[----:B------:R-:W-:-:S03]  /*4800*/  ISETP.LT.OR P2, PT, R3, 0x11, !P0 ;  /* 0x000000110300780c */ /* 0x000fc60004741670 */
[----:B------:R-:W-:Y:S01]  /*4810*/  @!P5 STG.E.U8 desc[UR36][R6.64+0x9], R31 ;  /* 0x0000091f0600d986 */ /* 0x000fe2000c101124 */
[----:B------:R-:W-:Y:S01]  /*4820*/  ISETP.LT.OR P5, PT, R3, 0x12, !P0 ;  /* 0x000000120300780c */ /* 0x000fe200047a1670 */
[----:B-1----:R-:W-:-:S04]  /*4830*/  @!P4 IMAD R11, R32, R88, RZ ;  /* 0x00000058200bc224 */ /* 0x002fc800078e02ff */
        /* <DEDUP_REMOVED lines=109> */
[----:B------:R1:W-:Y:S01]  /*4f10*/  @!P4 STG.E.U8 desc[UR36][R4.64+0x58], R13 ;  /* 0x0000580d0400c986 */ /* 0x0003e2000c101124 */
        /* <DEDUP_REMOVED lines=13> */
[-C--:B-1----:R-:W-:Y:S01]  /*4ff0*/  @!P2 IMAD R13, R74, R88.reuse, RZ ;  /* 0x000000584a0da224 */ /* 0x082fe200078e02ff */
[----:B------:R-:W-:Y:S01]  /*5000*/  @!P3 STG.E.U8 desc[UR36][R4.64+0x61], R73 ;  /* 0x000061490400b986 */ /* 0x000fe2000c101124 */
[----:B------:R-:W-:Y:S02]  /*5010*/  ISETP.LT.OR P3, PT, R3, 0x6a, !P1 ;  /* 0x0000006a0300780c */ /* 0x000fe40004f61670 */
[----:B------:R-:W-:Y:S01]  /*5020*/  @!P5 IMAD R75, R75, R88, RZ ;  /* 0x000000584b4bd224 */ /* 0x000fe200078e02ff */
[----:B------:R1:W-:Y:S01]  /*5030*/  @!P2 STG.E.U8 desc[UR36][R6.64+0x60], R13 ;  /* 0x0000600d0600a986 */ /* 0x0003e2000c101124 */
[----:B------:R-:W-:-:S03]  /*5040*/  ISETP.LT.OR P2, PT, R3, 0x69, !P0 ;  /* 0x000000690300780c */ /* 0x000fc60004741670 */
[----:B------:R-:W-:Y:S01]  /*5050*/  @!P5 STG.E.U8 desc[UR36][R6.64+0x61], R75 ;  /* 0x0000614b0600d986 */ /* 0x000fe2000c101124 */
[----:B------:R-:W-:Y:S01]  /*5060*/  ISETP.LT.OR P5, PT, R3, 0x6a, !P0 ;  /* 0x0000006a0300780c */ /* 0x000fe200047a1670 */
[----:B0-----:R-:W-:-:S04]  /*5070*/  @!P4 IMAD R9, R76, R88, RZ ;  /* 0x000000584c09c224 */ /* 0x001fc800078e02ff */
[-C--:B------:R-:W-:Y:S01]  /*5080*/  @!P3 IMAD R77, R77, R88.reuse, RZ ;  /* 0x000000584d4db224 */ /* 0x080fe200078e02ff */
[----:B------:R-:W-:Y:S01]  /*5090*/  @!P4 STG.E.U8 desc[UR36][R4.64+0x68], R9 ;  /* 0x000068090400c986 */ /* 0x000fe2000c101124 */
[C---:B------:R-:W-:Y:S02]  /*50a0*/  ISETP.LT.OR P4, PT, R3.reuse, 0x72, !P1 ;  /* 0x000000720300780c */ /* 0x040fe40004f81670 */
[-C--:B--2---:R-:W-:Y:S01]  /*50b0*/  @!P2 IMAD R11, R78, R88.reuse, RZ ;  /* 0x000000584e0ba224 */ /* 0x084fe200078e02ff */
[----:B------:R-:W-:Y:S01]  /*50c0*/  @!P3 STG.E.U8 desc[UR36][R4.64+0x69], R77 ;  /* 0x0000694d0400b986 */ /* 0x000fe2000c101124 */
[----:B------:R-:W-:Y:S02]  /*50d0*/  ISETP.LT.OR P3, PT, R3, 0x71, !P1 ;  /* 0x000000710300780c */ /* 0x000fe40004f61670 */
[----:B------:R-:W-:Y:S01]  /*50e0*/  @!P5 IMAD R79, R79, R88, RZ ;  /* 0x000000584f4fd224 */ /* 0x000fe200078e02ff */
[----:B------:R0:W-:Y:S01]  /*50f0*/  @!P2 STG.E.U8 desc[UR36][R6.64+0x68], R11 ;  /* 0x0000680b0600a986 */ /* 0x0001e2000c101124 */
[----:B------:R-:W-:-:S03]  /*5100*/  ISETP.LT.OR P2, PT, R3, 0x71, !P0 ;  /* 0x000000710300780c */ /* 0x000fc60004741670 */
[----:B------:R2:W-:Y:S01]  /*5110*/  @!P5 STG.E.U8 desc[UR36][R6.64+0x69], R79 ;  /* 0x0000694f0600d986 */ /* 0x0005e2000c101124 */
[----:B------:R-:W-:Y:S01]  /*5120*/  ISETP.LT.OR P5, PT, R3, 0x79, !P0 ;  /* 0x000000790300780c */ /* 0x000fe200047a1670 */
[----:B------:R-:W-:-:S04]  /*5130*/  @!P4 IMAD R81, R81, R88, RZ ;  /* 0x000000585151c224 */ /* 0x000fc800078e02ff */
[-C--:B-1----:R-:W-:Y:S01]  /*5140*/  @!P3 IMAD R13, R80, R88.reuse, RZ ;  /* 0x00000058500db224 */ /* 0x082fe200078e02ff */
[----:B------:R2:W-:Y:S01]  /*5150*/  @!P4 STG.E.U8 desc[UR36][R4.64+0x71], R81 ;  /* 0x000071510400c986 */ /* 0x0005e2000c101124 */
[C---:B------:R-:W-:Y:S02]  /*5160*/  ISETP.LT.OR P4, PT, R3.reuse, 0x72, !P0 ;  /* 0x000000720300780c */ /* 0x040fe40004781670 */
[C---:B------:R-:W-:Y:S01]  /*5170*/  ISETP.LT.OR P0, PT, R3.reuse, 0x7a, !P0 ;  /* 0x0000007a0300780c */ /* 0x040fe20004701670 */
[----:B------:R2:W-:Y:S01]  /*5180*/  @!P3 STG.E.U8 desc[UR36][R4.64+0x70], R13 ;  /* 0x0000700d0400b986 */ /* 0x0005e2000c101124 */
[C---:B------:R-:W-:Y:S02]  /*5190*/  ISETP.LT.OR P3, PT, R3.reuse, 0x79, !P1 ;  /* 0x000000790300780c */ /* 0x040fe40004f61670 */
[----:B------:R-:W-:Y:S01]  /*51a0*/  ISETP.LT.OR P1, PT, R3, 0x7a, !P1 ;  /* 0x0000007a0300780c */ /* 0x000fe20004f21670 */
[-C--:B------:R-:W-:Y:S02]  /*51b0*/  @!P2 IMAD R3, R82, R88.reuse, RZ ;  /* 0x000000585203a224 */ /* 0x080fe400078e02ff */
[----:B0-----:R-:W-:-:S03]  /*51c0*/  @!P5 IMAD R11, R86, R88, RZ ;  /* 0x00000058560bd224 */ /* 0x001fc600078e02ff */
[----:B------:R2:W-:Y:S01]  /*51d0*/  @!P2 STG.E.U8 desc[UR36][R6.64+0x70], R3 ;  /* 0x000070030600a986 */ /* 0x0005e2000c101124 */
[-C--:B------:R-:W-:Y:S02]  /*51e0*/  @!P4 IMAD R83, R83, R88.reuse, RZ ;  /* 0x000000585353c224 */ /* 0x080fe400078e02ff */
[-C--:B------:R-:W-:Y:S02]  /*51f0*/  @!P0 IMAD R87, R87, R88.reuse, RZ ;  /* 0x0000005857578224 */ /* 0x080fe400078e02ff */
[-C--:B------:R-:W-:Y:S01]  /*5200*/  @!P3 IMAD R9, R84, R88.reuse, RZ ;  /* 0x000000585409b224 */ /* 0x080fe200078e02ff */
[----:B------:R2:W-:Y:S01]  /*5210*/  @!P4 STG.E.U8 desc[UR36][R6.64+0x71], R83 ;  /* 0x000071530600c986 */ /* 0x0005e2000c101124 */
[----:B------:R-:W-:-:S03]  /*5220*/  @!P1 IMAD R85, R85, R88, RZ ;  /* 0x0000005855559224 */ /* 0x000fc600078e02ff */
[----:B------:R2:W-:Y:S04]  /*5230*/  @!P3 STG.E.U8 desc[UR36][R4.64+0x78], R9 ;  /* 0x000078090400b986 */ /* 0x0005e8000c101124 */
[----:B------:R2:W-:Y:S04]  /*5240*/  @!P1 STG.E.U8 desc[UR36][R4.64+0x79], R85 ;  /* 0x0000795504009986 */ /* 0x0005e8000c101124 */
[----:B------:R2:W-:Y:S04]  /*5250*/  @!P5 STG.E.U8 desc[UR36][R6.64+0x78], R11 ;  /* 0x0000780b0600d986 */ /* 0x0005e8000c101124 */
[----:B------:R2:W-:Y:S02]  /*5260*/  @!P0 STG.E.U8 desc[UR36][R6.64+0x79], R87 ;  /* 0x0000795706008986 */ /* 0x0005e4000c101124 */
.L_x_165:
[----:B------:R-:W-:Y:S05]  /*5270*/  BSYNC B0 ;  /* 0x0000000000007941 */ /* 0x000fea0003800000 */
.L_x_35:
[----:B------:R-:W-:Y:S01]  /*5280*/  ULDC UR4, c[0x0][0xc] ;  /* 0x0000030000047ab9 */ /* 0x000fe20000000800 */
[----:B------:R-:W-:Y:S01]  /*5290*/  ULDC UR5, c[0x0][0x10] ;  /* 0x0000040000057ab9 */ /* 0x000fe20000000800 */
[----:B--2---:R-:W2:Y:S01]  /*52a0*/  LDC R3, c[0x0][0x14] ;  /* 0x00000500ff037b82 */ /* 0x004ea20000000800 */
[----:B------:R-:W-:Y:S01]  /*52b0*/  UIMAD.WIDE.U32 UR4, UR4, UR5, URZ ;  /* 0x00000005040472a5 */ /* 0x000fe2000f8e003f */
[----:B------:R-:W-:Y:S02]  /*52c0*/  IMAD.MOV.U32 R93, RZ, RZ, -0x1 ;  /* 0xffffffffff5d7424 */ /* 0x000fe400078e00ff */
[----:B------:R-:W-:-:S03]  /*52d0*/  IMAD.MOV.U32 R91, RZ, RZ, -0x1 ;  /* 0xffffffffff5b7424 */ /* 0x000fc600078e00ff */
[----:B--2---:R-:W-:-:S04]  /*52e0*/  IMAD.WIDE.U32 R16, R3, UR4, R16 ;  /* 0x0000000403107c25 */ /* 0x004fc8000f8e0010 */
[----:B------:R-:W-:Y:S01]  /*52f0*/  IMAD R3, R3, UR5, RZ ;  /* 0x0000000503037c24 */ /* 0x000fe2000f8e02ff */
[----:B------:R-:W-:Y:S02]  /*5300*/  ULDC.64 UR4, c[0x0][0x650] ;  /* 0x0001940000047ab9 */ /* 0x000fe40000000a00 */
[----:B------:R-:W-:Y:S01]  /*5310*/  ISETP.GE.U32.AND P0, PT, R16, UR4, PT ;  /* 0x0000000410007c0c */ /* 0x000fe2000bf06070 */
[--C-:B------:R-:W-:Y:S01]  /*5320*/  IMAD.IADD R17, R17, 0x1, R3.reuse ;  /* 0x0000000111117824 */ /* 0x100fe200078e0203 */
[----:B------:R-:W-:-:S04]  /*5330*/  PRMT R3, RZ, 0x7610, R3 ;  /* 0x00007610ff037816 */ /* 0x000fc80000000003 */
[----:B------:R-:W-:-:S13]  /*5340*/  ISETP.GE.U32.AND.EX P0, PT, R17, UR5, PT, P0 ;  /* 0x0000000511007c0c */ /* 0x000fda000bf06100 */
[----:B------:R-:W-:Y:S05]  /*5350*/  @P0 BRA `(.L_x_166) ;  /* 0x0000000400640947 */ /* 0x000fea0003800000 */
[----:B------:R-:W2:Y:S01]  /*5360*/  S2R R12, SR_CTAID.X ;  /* 0x00000000000c7919 */ /* 0x000ea20000002500 */
[----:B------:R-:W3:Y:S01]  /*5370*/  LDC.64 R10, c[0x0][0x628] ;  /* 0x00018a00ff0a7b82 */ /* 0x000ee20000000a00 */
[----:B------:R-:W-:Y:S01]  /*5380*/  ULDC UR4, c[0x0][0x150] ;  /* 0x0000540000047ab9 */ /* 0x000fe20000000800 */
[----:B------:R-:W-:Y:S01]  /*5390*/  IMAD.MOV.U32 R8, RZ, RZ, R16 ;  /* 0x000000ffff087224 */ /* 0x000fe200078e0010 */
[----:B------:R-:W0:Y:S01]  /*53a0*/  S2R R24, SR_CTAID.Y ;  /* 0x0000000000187919 */ /* 0x000e220000002600 */
[----:B------:R-:W-:-:S04]  /*53b0*/  IMAD.MOV.U32 R9, RZ, RZ, R17 ;  /* 0x000000ffff097224 */ /* 0x000fc800078e0011 */
[----:B------:R-:W0:Y:S08]  /*53c0*/  LDC R21, c[0x0][0x144] ;  /* 0x00005100ff157b82 */ /* 0x000e300000000800 */
[----:B------:R-:W0:Y:S08]  /*53d0*/  LDC R0, c[0x0][0x630] ;  /* 0x00018c00ff007b82 */ /* 0x000e300000000800 */
[----:B-1----:R-:W1:Y:S01]  /*53e0*/  LDC.64 R14, c[0x0][0x620] ;  /* 0x00018800ff0e7b82 */ /* 0x002e620000000a00 */
[----:B---3--:R-:W-:-:S04]  /*53f0*/  ISETP.NE.U32.AND P0, PT, R10, RZ, PT ;  /* 0x000000ff0a00720c */ /* 0x008fc80003f05070 */
[----:B------:R-:W-:Y:S02]  /*5400*/  ISETP.NE.AND.EX P0, PT, R11, RZ, PT, P0 ;  /* 0x000000ff0b00720c */ /* 0x000fe40003f05300 */
[----:B--2---:R-:W-:-:S05]  /*5410*/  I2FP.F32.U32 R3, R12 ;  /* 0x0000000c00037245 */ /* 0x004fca0000201000 */
[----:B------:R-:W-:-:S04]  /*5420*/  FMUL R3, R3, UR4 ;  /* 0x0000000403037c20 */ /* 0x000fc80008400000 */
[----:B------:R2:W3:Y:S02]  /*5430*/  F2I.U32.TRUNC.NTZ R20, R3 ;  /* 0x0000000300147305 */ /* 0x0004e4000020f000 */
[----:B0-----:R-:W-:Y:S05]  /*5440*/  @!P0 BRA `(.L_x_167) ;  /* 0x0000000000288947 */ /* 0x001fea0003800000 */
[----:B--2---:R-:W0:Y:S02]  /*5450*/  LDC R3, c[0x0][0x634] ;  /* 0x00018d00ff037b82 */ /* 0x004e240000000800 */
[----:B0-----:R-:W-:-:S05]  /*5460*/  IADD3 R3, P0, R16, R3, RZ ;  /* 0x0000000310037210 */ /* 0x001fca0007f1e0ff */
[----:B------:R-:W-:-:S04]  /*5470*/  IMAD.X R13, RZ, RZ, R17, P0 ;  /* 0x000000ffff0d7224 */ /* 0x000fc800000e0611 */
[----:B------:R-:W-:-:S04]  /*5480*/  IMAD.WIDE.U32 R4, R13, R10, RZ ;  /* 0x0000000a0d047225 */ /* 0x000fc800078e00ff */
[----:B----4-:R-:W-:-:S04]  /*5490*/  IMAD.WIDE.U32 R6, P0, R3, R11, R4 ;  /* 0x0000000b03067225 */ /* 0x010fc80007800004 */
[----:B------:R-:W-:-:S04]  /*54a0*/  IMAD.WIDE.U32 R4, R3, R10, RZ ;  /* 0x0000000a03047225 */ /* 0x000fc800078e00ff */
[----:B------:R-:W-:Y:S01]  /*54b0*/  IMAD.X R9, RZ, RZ, RZ, P0 ;  /* 0x000000ffff097224 */ /* 0x000fe200000e06ff */
[----:B------:R-:W-:Y:S01]  /*54c0*/  IADD3 RZ, P0, R5, R6, RZ ;  /* 0x0000000605ff7210 */ /* 0x000fe20007f1e0ff */
[----:B------:R-:W-:-:S04]  /*54d0*/  IMAD.MOV.U32 R8, RZ, RZ, R7 ;  /* 0x000000ffff087224 */ /* 0x000fc800078e0007 */
[----:B------:R-:W-:-:S08]  /*54e0*/  IMAD.WIDE.U32.X R8, R13, R11, R8, P0 ;  /* 0x0000000b0d087225 */ /* 0x000fd000000e0408 */
.L_x_167:
[----:B------:R-:W0:Y:S01]  /*54f0*/  LDC.64 R28, c[0x0][0x640] ;  /* 0x00019000ff1c7b82 */ /* 0x000e220000000a00 */
[-CC-:B------:R-:W-:Y:S01]  /*5500*/  SHF.R.U64 R91, R8, R0.reuse, R9.reuse ;  /* 0x00000000085b7219 */ /* 0x180fe20000001209 */
[----:B---3--:R-:W-:Y:S01]  /*5510*/  IMAD.MOV R20, RZ, RZ, -R20 ;  /* 0x000000ffff147224 */ /* 0x008fe200078e0a14 */
[----:B------:R-:W-:Y:S01]  /*5520*/  SHF.R.U32.HI R0, RZ, R0, R9 ;  /* 0x00000000ff007219 */ /* 0x000fe20000011609 */
[----:B------:R-:W-:Y:S01]  /*5530*/  ULDC UR4, c[0x0][0x154] ;  /* 0x0000550000047ab9 */ /* 0x000fe20000000800 */
[----:B--2---:R-:W-:Y:S01]  /*5540*/  IADD3 R3, P0, RZ, -R91, RZ ;  /* 0x8000005bff037210 */ /* 0x004fe20007f1e0ff */
[----:B------:R-:W-:Y:S02]  /*5550*/  IMAD R21, R21, R20, R12 ;  /* 0x0000001415157224 */ /* 0x000fe400078e020c */
[----:B----4-:R-:W2:Y:S01]  /*5560*/  LDC R6, c[0x0][0x618] ;  /* 0x00018600ff067b82 */ /* 0x010ea20000000800 */
[----:B------:R-:W-:Y:S02]  /*5570*/  IMAD.MOV.U32 R7, RZ, RZ, 0x1 ;  /* 0x00000001ff077424 */ /* 0x000fe400078e00ff */
[----:B------:R-:W-:-:S04]  /*5580*/  IMAD.X R5, RZ, RZ, ~R0, P0 ;  /* 0x000000ffff057224 */ /* 0x000fc800000e0e00 */
[-C--:B-1----:R-:W-:Y:S01]  /*5590*/  IMAD R0, R5, R14.reuse, RZ ;  /* 0x0000000e05007224 */ /* 0x082fe200078e02ff */
[----:B------:R-:W1:Y:S01]  /*55a0*/  LDC R8, c[0x0][0x608] ;  /* 0x00018200ff087b82 */ /* 0x000e620000000800 */
[----:B------:R-:W-:-:S04]  /*55b0*/  IMAD.WIDE.U32 R4, R3, R14, R16 ;  /* 0x0000000e03047225 */ /* 0x000fc800078e0010 */
[----:B------:R-:W-:Y:S01]  /*55c0*/  IMAD R3, R3, R15, R0 ;  /* 0x0000000f03037224 */ /* 0x000fe200078e0200 */
[----:B------:R-:W-:Y:S02]  /*55d0*/  I2FP.F32.U32 R0, R24 ;  /* 0x0000001800007245 */ /* 0x000fe40000201000 */
[----:B------:R-:W3:Y:S01]  /*55e0*/  LDC R26, c[0x0][0x658] ;  /* 0x00019600ff1a7b82 */ /* 0x000ee20000000800 */
[----:B------:R-:W-:Y:S01]  /*55f0*/  IMAD.IADD R3, R5, 0x1, R3 ;  /* 0x0000000105037824 */ /* 0x000fe200078e0203 */
[----:B0-----:R-:W-:Y:S01]  /*5600*/  ISETP.NE.U32.AND P0, PT, R28, RZ, PT ;  /* 0x000000ff1c00720c */ /* 0x001fe20003f05070 */
[----:B------:R-:W-:Y:S01]  /*5610*/  FMUL R0, R0, UR4 ;  /* 0x0000000400007c20 */ /* 0x000fe20008400000 */
[----:B------:R-:W-:Y:S02]  /*5620*/  IMAD.MOV.U32 R5, RZ, RZ, -0x1 ;  /* 0xffffffffff057424 */ /* 0x000fe400078e00ff */
[----:B------:R-:W-:Y:S01]  /*5630*/  ISETP.NE.AND.EX P0, PT, R29, RZ, PT, P0 ;  /* 0x000000ff1d00720c */ /* 0x000fe20003f05300 */
[----:B------:R0:W4:Y:S01]  /*5640*/  F2I.U32.TRUNC.NTZ R13, R0 ;  /* 0x00000000000d7305 */ /* 0x000122000020f000 */
[----:B------:R-:W0:Y:S01]  /*5650*/  LDC R15, c[0x0][0x148] ;  /* 0x00005200ff0f7b82 */ /* 0x000e220000000800 */
[----:B--2---:R-:W-:-:S02]  /*5660*/  SHF.R.U64 R12, R4, R6, R3 ;  /* 0x00000006040c7219 */ /* 0x004fc40000001203 */
[----:B------:R-:W-:-:S05]  /*5670*/  SHF.R.U32.HI R3, RZ, R6, R3 ;  /* 0x00000006ff037219 */ /* 0x000fca0000011603 */
[----:B------:R-:W2:Y:S01]  /*5680*/  LDC R20, c[0x0][0x600] ;  /* 0x00018000ff147b82 */ /* 0x000ea20000000800 */
[-CC-:B-1----:R-:W-:Y:S02]  /*5690*/  SHF.R.U64 R10, R12, R8.reuse, R3.reuse ;  /* 0x000000080c0a7219 */ /* 0x182fe40000001203 */
[----:B------:R-:W-:-:S05]  /*56a0*/  SHF.R.U32.HI R3, RZ, R8, R3 ;  /* 0x00000008ff037219 */ /* 0x000fca0000011603 */
[----:B------:R-:W1:Y:S01]  /*56b0*/  LDC R27, c[0x0][0x648] ;  /* 0x00019200ff1b7b82 */ /* 0x000e620000000800 */
[-C--:B---3--:R-:W-:Y:S02]  /*56c0*/  SHF.L.U32 R4, R5, R26.reuse, RZ ;  /* 0x0000001a05047219 */ /* 0x088fe400000006ff */
[-CC-:B------:R-:W-:Y:S02]  /*56d0*/  SHF.R.U64 R14, R10, R26.reuse, R3.reuse ;  /* 0x0000001a0a0e7219 */ /* 0x180fe40000001203 */
[----:B------:R-:W-:Y:S02]  /*56e0*/  SHF.R.U32.HI R5, RZ, R26, R3 ;  /* 0x0000001aff057219 */ /* 0x000fe40000011603 */
[----:B------:R-:W-:Y:S01]  /*56f0*/  LOP3.LUT R25, RZ, R4, RZ, 0x33, !PT ;  /* 0x00000004ff197212 */ /* 0x000fe200078e33ff */
[----:B------:R-:W3:Y:S01]  /*5700*/  LDC R30, c[0x0][0x638] ;  /* 0x00018e00ff1e7b82 */ /* 0x000ee20000000800 */
[----:B------:R-:W-:Y:S01]  /*5710*/  SHF.L.U32 R26, R7, R26, RZ ;  /* 0x0000001a071a7219 */ /* 0x000fe200000006ff */
[----:B------:R-:W-:-:S06]  /*5720*/  IMAD.MOV.U32 R4, RZ, RZ, R14 ;  /* 0x000000ffff047224 */ /* 0x000fcc00078e000e */
[----:B------:R-:W0:Y:S01]  /*5730*/  LDC R31, c[0x0][0x610] ;  /* 0x00018400ff1f7b82 */ /* 0x000e220000000800 */
[----:B----4-:R-:W-:Y:S05]  /*5740*/  @!P0 BRA `(.L_x_168) ;  /* 0x0000000000288947 */ /* 0x010fea0003800000 */
        /* <DEDUP_REMOVED lines=10> */
.L_x_168:
[----:B------:R-:W-:Y:S01]  /*57f0*/  ISETP.NE.AND P0, PT, R2, 0x1, PT ;  /* 0x000000010200780c */ /* 0x000fe20003f05270 */
[----:B--2---:R-:W-:Y:S01]  /*5800*/  VIADD R7, R20, 0xffffffff ;  /* 0xffffffff14077836 */ /* 0x004fe20000000000 */
[----:B01----:R-:W-:Y:S01]  /*5810*/  SHF.R.U64 R0, R4, R27, R5 ;  /* 0x0000001b04007219 */ /* 0x003fe20000001205 */
[----:B------:R-:W-:Y:S01]  /*5820*/  IMAD.MOV R13, RZ, RZ, -R13 ;  /* 0x000000ffff0d7224 */ /* 0x000fe200078e0a0d */
[----:B------:R-:W-:Y:S01]  /*5830*/  LOP3.LUT R5, R10, R25, RZ, 0xc0, !PT ;  /* 0x000000190a057212 */ /* 0x000fe200078ec0ff */
[----:B------:R-:W-:Y:S01]  /*5840*/  IMAD.MOV.U32 R4, RZ, RZ, 0x1 ;  /* 0x00000001ff047424 */ /* 0x000fe200078e00ff */
[----:B------:R-:W-:Y:S01]  /*5850*/  LOP3.LUT R12, R12, R7, RZ, 0xc0, !PT ;  /* 0x000000070c0c7212 */ /* 0x000fe200078ec0ff */
[----:B------:R-:W-:Y:S02]  /*5860*/  IMAD.MOV R3, RZ, RZ, -R0 ;  /* 0x000000ffff037224 */ /* 0x000fe400078e0a00 */
[----:B------:R-:W-:Y:S02]  /*5870*/  IMAD R0, R26, R0, R5 ;  /* 0x000000001a007224 */ /* 0x000fe400078e0205 */
[----:B---3--:R-:W-:-:S02]  /*5880*/  IMAD R3, R3, R30, R14 ;  /* 0x0000001e03037224 */ /* 0x008fc400078e020e */
[----:B------:R-:W-:Y:S02]  /*5890*/  @P0 IMAD R21, R15, R13, R24 ;  /* 0x0000000d0f150224 */ /* 0x000fe400078e0218 */
[----:B------:R-:W-:Y:S01]  /*58a0*/  IMAD R5, R3, R20, R12 ;  /* 0x0000001403057224 */ /* 0x000fe200078e020c */
[----:B------:R-:W-:Y:S01]  /*58b0*/  PRMT R3, R4, 0x7610, R3 ;  /* 0x0000761004037816 */ /* 0x000fe20000000003 */
[----:B------:R-:W-:-:S05]  /*58c0*/  IMAD R0, R0, R31, R21 ;  /* 0x0000001f00007224 */ /* 0x000fca00078e0215 */
[----:B------:R-:W-:Y:S02]  /*58d0*/  SEL R93, R5, R0, !P0 ;  /* 0x00000000055d7207 */ /* 0x000fe40004000000 */
[----:B------:R-:W-:-:S07]  /*58e0*/  SEL R0, R0, R5, !P0 ;  /* 0x0000000500007207 */ /* 0x000fce0004000000 */
.L_x_166:
[----:B------:R-:W-:Y:S01]  /*58f0*/  LOP3.LUT P0, RZ, R3, 0xff, RZ, 0xc0, !PT ;  /* 0x000000ff03ff7812 */ /* 0x000fe2000780c0ff */
[----:B------:R-:W-:-:S12]  /*5900*/  IMAD.MOV.U32 R92, RZ, RZ, R0 ;  /* 0x000000ffff5c7224 */ /* 0x000fd800078e0000 */
[----:B------:R-:W-:Y:S05]  /*5910*/  @P0 BRA `(.L_x_169) ;  /* 0xffffffb8008c0947 */ /* 0x000fea000383ffff */
[----:B------:R-:W-:Y:S05]  /*5920*/  EXIT ;  /* 0x000000000000794d */ /* 0x000fea0003800000 */
.L_x_8:
[----:B0-----:R-:W-:Y:S01]  /*5930*/  ULDC.64 UR4, c[0x0][0x650] ;  /* 0x0001940000047ab9 */ /* 0x001fe20000000a00 */
        /* <DEDUP_REMOVED lines=25> */
.L_x_171:
[----:B------:R-:W0:Y:S01]  /*5ad0*/  LDC.64 R28, c[0x0][0x640] ;  /* 0x00019000ff1c7b82 */ /* 0x000e220000000a00 */
[-CC-:B------:R-:W-:Y:S01]  /*5ae0*/  SHF.R.U64 R22, R12, R6.reuse, R13.reuse ;  /* 0x000000060c167219 */ /* 0x180fe2000000120d */
[----:B------:R-:W-:Y:S01]  /*5af0*/  IMAD.MOV.U32 R30, RZ, RZ, 0x1 ;  /* 0x00000001ff1e7424 */ /* 0x000fe200078e00ff */
[----:B------:R-:W-:Y:S02]  /*5b00*/  SHF.R.U32.HI R6, RZ, R6, R13 ;  /* 0x00000006ff067219 */ /* 0x000fe4000001160d */
        /* <DEDUP_REMOVED lines=8> */
[----:B------:R-:W-:Y:S01]  /*5b90*/  IMAD.IADD R9, R9, 0x1, R11 ;  /* 0x0000000109097824 */ /* 0x000fe200078e020b */
[----:B0-----:R-:W-:-:S04]  /*5ba0*/  ISETP.NE.U32.AND P0, PT, R28, RZ, PT ;  /* 0x000000ff1c00720c */ /* 0x001fc80003f05070 */
[----:B------:R-:W-:Y:S02]  /*5bb0*/  ISETP.NE.AND.EX P0, PT, R29, RZ, PT, P0 ;  /* 0x000000ff1d00720c */ /* 0x000fe40003f05300 */
[----:B------:R-:W0:Y:S01]  /*5bc0*/  LDC R20, c[0x0][0x600] ;  /* 0x00018000ff147b82 */ /* 0x000e220000000800 */
[-CC-:B-1----:R-:W-:Y:S01]  /*5bd0*/  SHF.R.U64 R14, R8, R10.reuse, R9.reuse ;  /* 0x0000000a080e7219 */ /* 0x182fe20000001209 */
[----:B------:R-:W-:Y:S01]  /*5be0*/  IMAD.MOV.U32 R8, RZ, RZ, -0x1 ;  /* 0xffffffffff087424 */ /* 0x000fe200078e00ff */
[----:B------:R-:W-:-:S05]  /*5bf0*/  SHF.R.U32.HI R9, RZ, R10, R9 ;  /* 0x0000000aff097219 */ /* 0x000fca0000011609 */
[----:B------:R-:W1:Y:S01]  /*5c00*/  LDC R26, c[0x0][0x648] ;  /* 0x00019200ff1a7b82 */ /* 0x000e620000000800 */
[-CC-:B--2---:R-:W-:Y:S02]  /*5c10*/  SHF.R.U64 R21, R14, R12.reuse, R9.reuse ;  /* 0x0000000c0e157219 */ /* 0x184fe40000001209 */
[----:B------:R-:W-:-:S05]  /*5c20*/  SHF.R.U32.HI R6, RZ, R12, R9 ;  /* 0x0000000cff067219 */ /* 0x000fca0000011609 */
[----:B------:R-:W2:Y:S01]  /*5c30*/  LDC R27, c[0x0][0x638] ;  /* 0x00018e00ff1b7b82 */ /* 0x000ea20000000800 */
[-C--:B---3--:R-:W-:Y:S02]  /*5c40*/  SHF.L.U32 R8, R8, R25.reuse, RZ ;  /* 0x0000001908087219 */ /* 0x088fe400000006ff */
[-CC-:B------:R-:W-:Y:S02]  /*5c50*/  SHF.R.U64 R23, R21, R25.reuse, R6.reuse ;  /* 0x0000001915177219 */ /* 0x180fe40000001206 */
[----:B------:R-:W-:Y:S02]  /*5c60*/  LOP3.LUT R32, RZ, R8, RZ, 0x33, !PT ;  /* 0x00000008ff207212 */ /* 0x000fe400078e33ff */
[----:B------:R-:W-:Y:S01]  /*5c70*/  SHF.R.U32.HI R9, RZ, R25, R6 ;  /* 0x00000019ff097219 */ /* 0x000fe20000011606 */
[----:B------:R-:W3:Y:S01]  /*5c80*/  LDC R31, c[0x0][0x610] ;  /* 0x00018400ff1f7b82 */ /* 0x000ee20000000800 */
[----:B------:R-:W-:Y:S01]  /*5c90*/  IMAD.MOV.U32 R8, RZ, RZ, R23 ;  /* 0x000000ffff087224 */ /* 0x000fe200078e0017 */
[----:B------:R-:W-:Y:S06]  /*5ca0*/  @!P0 BRA `(.L_x_172) ;  /* 0x0000000000288947 */ /* 0x000fec0003800000 */
        /* <DEDUP_REMOVED lines=10> */
.L_x_172:
[----:B------:R-:W-:Y:S02]  /*5d50*/  ISETP.NE.AND P0, PT, R2, 0x1, PT ;  /* 0x000000010200780c */ /* 0x000fe40003f05270 */
[----:B-1----:R-:W-:Y:S01]  /*5d60*/  SHF.R.U64 R6, R8, R26, R9 ;  /* 0x0000001a08067219 */ /* 0x002fe20000001209 */
[----:B0-----:R-:W-:Y:S01]  /*5d70*/  VIADD R9, R20, 0xffffffff ;  /* 0xffffffff14097836 */ /* 0x001fe20000000000 */
[----:B------:R-:W-:Y:S02]  /*5d80*/  SHF.L.U32 R30, R30, R25, RZ ;  /* 0x000000191e1e7219 */ /* 0x000fe400000006ff */
[----:B------:R-:W-:Y:S01]  /*5d90*/  LOP3.LUT R5, R21, R32, RZ, 0xc0, !PT ;  /* 0x0000002015057212 */ /* 0x000fe200078ec0ff */
[----:B------:R-:W-:-:S04]  /*5da0*/  IMAD.MOV R8, RZ, RZ, -R6 ;  /* 0x000000ffff087224 */ /* 0x000fc800078e0a06 */
[----:B------:R-:W-:Y:S01]  /*5db0*/  IMAD R6, R30, R6, R5 ;  /* 0x000000061e067224 */ /* 0x000fe200078e0205 */
[----:B------:R-:W-:Y:S01]  /*5dc0*/  LOP3.LUT R5, R14, R9, RZ, 0xc0, !PT ;  /* 0x000000090e057212 */ /* 0x000fe200078ec0ff */
[----:B------:R-:W-:Y:S02]  /*5dd0*/  @P0 IMAD R3, R7, R24, R4 ;  /* 0x0000001807030224 */ /* 0x000fe400078e0204 */
[----:B--2---:R-:W-:Y:S02]  /*5de0*/  IMAD R4, R8, R27, R23 ;  /* 0x0000001b08047224 */ /* 0x004fe400078e0217 */
[----:B---3--:R-:W-:Y:S02]  /*5df0*/  IMAD R3, R6, R31, R3 ;  /* 0x0000001f06037224 */ /* 0x008fe400078e0203 */
[----:B------:R-:W-:Y:S02]  /*5e00*/  IMAD R4, R4, R20, R5 ;  /* 0x0000001404047224 */ /* 0x000fe400078e0205 */
[----:B------:R-:W-:-:S02]  /*5e10*/  IMAD.MOV.U32 R8, RZ, RZ, 0x1 ;  /* 0x00000001ff087424 */ /* 0x000fc400078e00ff */
[----:B------:R-:W-:Y:S01]  /*5e20*/  IMAD.MOV.U32 R6, RZ, RZ, R22 ;  /* 0x000000ffff067224 */ /* 0x000fe200078e0016 */
[----:B------:R-:W-:Y:S02]  /*5e30*/  SEL R20, R4, R3, !P0 ;  /* 0x0000000304147207 */ /* 0x000fe40004000000 */
[----:B------:R-:W-:-:S07]  /*5e40*/  SEL R21, R3, R4, !P0 ;  /* 0x0000000403157207 */ /* 0x000fce0004000000 */
.L_x_170:
[----:B------:R-:W-:-:S08]  /*5e50*/  NOP ;  /* 0x0000000000007918 */ /* 0x000fd00000000000 */
[----:B------:R-:W0:-:S00]  /*5e60*/  USETMAXREG.DEALLOC.CTAPOOL 0x28 ;  /* 0x00000028000079c8 */ /* 0x000e0000080e0500 */
[----:B0-----:R-:W-:-:S13]  /*5e70*/  ISETP.NE.AND P0, PT, R0, RZ, PT ;  /* 0x000000ff0000720c */ /* 0x001fda0003f05270 */
[----:B------:R-:W-:Y:S05]  /*5e80*/  @P0 EXIT ;  /* 0x000000000000094d */ /* 0x000fea0003800000 */
[----:B------:R-:W-:Y:S01]  /*5e90*/  LOP3.LUT P0, RZ, R8, 0xff, RZ, 0xc0, !PT ;  /* 0x000000ff08ff7812 */ /* 0x000fe2000780c0ff */
[----:B------:R-:W-:Y:S02]  /*5ea0*/  IMAD.MOV.U32 R0, RZ, RZ, 0x1 ;  /* 0x00000001ff007424 */ /* 0x000fe400078e00ff */
[----:B------:R-:W-:-:S10]  /*5eb0*/  IMAD.MOV.U32 R3, RZ, RZ, RZ ;  /* 0x000000ffff037224 */ /* 0x000fd400078e00ff */
[----:B------:R-:W-:Y:S05]  /*5ec0*/  @!P0 BRA `(.L_x_173) ;  /* 0x0000000c004c8947 */ /* 0x000fea0003800000 */
[----:B------:R-:W0:Y:S01]  /*5ed0*/  LDC R0, c[0x0][0x28c] ;  /* 0x0000a300ff007b82 */ /* 0x000e220000000800 */
[----:B------:R-:W1:Y:S01]  /*5ee0*/  S2R R11, SR_CgaCtaId ;  /* 0x00000000000b7919 */ /* 0x000e620000008800 */
[----:B------:R-:W-:Y:S01]  /*5ef0*/  ULDC UR5, c[0x0][0x658] ;  /* 0x0001960000057ab9 */ /* 0x000fe20000000800 */
[----:B------:R-:W-:Y:S01]  /*5f00*/  UMOV UR7, 0xffffffff ;  /* 0xffffffff00077882 */ /* 0x000fe20000000000 */
[----:B------:R-:W-:Y:S01]  /*5f10*/  ULDC UR6, c[0x0][0xc] ;  /* 0x0000030000067ab9 */ /* 0x000fe20000000800 */
[----:B------:R-:W-:Y:S01]  /*5f20*/  USHF.L.U32 UR8, UR7, UR5, URZ ;  /* 0x0000000507087299 */ /* 0x000fe2000800063f */
[----:B------:R-:W-:Y:S01]  /*5f30*/  BSSY B0, `(.L_x_173) ;  /* 0x00000cc000007945 */ /* 0x000fe20003800000 */
[----:B------:R-:W-:Y:S01]  /*5f40*/  UMOV UR9, 0x1 ;  /* 0x0000000100097882 */ /* 0x000fe20000000000 */
[----:B------:R-:W-:Y:S01]  /*5f50*/  ULDC UR7, c[0x0][0x10] ;  /* 0x0000040000077ab9 */ /* 0x000fe20000000800 */
[----:B------:R-:W-:Y:S01]  /*5f60*/  USHF.L.U32 UR18, UR9, UR5, URZ ;  /* 0x0000000509127299 */ /* 0x000fe2000800063f */
[----:B------:R-:W-:Y:S01]  /*5f70*/  IMAD.MOV.U32 R9, RZ, RZ, 0x1 ;  /* 0x00000001ff097424 */ /* 0x000fe200078e00ff */
[----:B------:R-:W-:Y:S01]  /*5f80*/  UIMAD.WIDE.U32 UR6, UR6, UR7, URZ ;  /* 0x00000007060672a5 */ /* 0x000fe2000f8e003f */
[----:B------:R-:W-:Y:S01]  /*5f90*/  LOP3.LUT R8, R19, 0x2, RZ, 0xfc, !PT ;  /* 0x0000000213087812 */ /* 0x000fe200078efcff */
[----:B------:R-:W-:Y:S01]  /*5fa0*/  ULDC UR5, c[0x0][0x14] ;  /* 0x0000050000057ab9 */ /* 0x000fe20000000800 */
[----:B------:R-:W-:Y:S01]  /*5fb0*/  ULDC UR4, c[0x0][0x600] ;  /* 0x0001800000047ab9 */ /* 0x000fe20000000800 */
[----:B------:R-:W-:-:S02]  /*5fc0*/  UIMAD.WIDE.U32 UR22, UR6, UR5, URZ ;  /* 0x00000005061672a5 */ /* 0x000fc4000f8e003f */
[----:B------:R-:W-:Y:S02]  /*5fd0*/  UIMAD UR13, UR7, UR5, URZ ;  /* 0x00000005070d72a4 */ /* 0x000fe4000f8e023f */
[----:B------:R-:W-:Y:S02]  /*5fe0*/  UIADD3 UR4, UR4, -0x1, URZ ;  /* 0xffffffff04047890 */ /* 0x000fe4000fffe03f */
[----:B------:R-:W-:Y:S02]  /*5ff0*/  ULOP3.LUT UR17, URZ, UR8, URZ, 0x33, !UPT ;  /* 0x000000083f117292 */ /* 0x000fe4000f8e333f */
[----:B------:R-:W-:Y:S01]  /*6000*/  UIADD3 UR13, UR23, UR13, URZ ;  /* 0x0000000d170d7290 */ /* 0x000fe2000fffe03f */
[----:B0-----:R-:W-:Y:S01]  /*6010*/  VIADD R0, R0, 0x3f ;  /* 0x0000003f00007836 */ /* 0x001fe20000000000 */
[----:B------:R-:W-:-:S04]  /*6020*/  ULDC.64 UR24, c[0x0][0x198] ;  /* 0x0000660000187ab9 */ /* 0x000fc80000000a00 */
[----:B------:R-:W-:-:S04]  /*6030*/  SHF.R.S32.HI R3, RZ, 0x1f, R0 ;  /* 0x0000001fff037819 */ /* 0x000fc80000011400 */
[----:B------:R-:W-:Y:S01]  /*6040*/  LEA.HI R10, R3, R0, RZ, 0x6 ;  /* 0x00000000030a7211 */ /* 0x000fe200078f30ff */
[C---:B-1----:R-:W-:Y:S02]  /*6050*/  IMAD.SHL.U32 R4, R11.reuse, 0x400, RZ ;  /* 0x000004000b047824 */ /* 0x042fe400078e00ff */
[----:B------:R-:W-:Y:S01]  /*6060*/  IMAD.SHL.U32 R11, R11, 0x10, RZ ;  /* 0x000000100b0b7824 */ /* 0x000fe200078e00ff */
[----:B------:R-:W-:Y:S01]  /*6070*/  SHF.R.S32.HI R10, RZ, 0x6, R10 ;  /* 0x00000006ff0a7819 */ /* 0x000fe2000001140a */
[----:B------:R-:W-:Y:S01]  /*6080*/  IMAD.MOV.U32 R0, RZ, RZ, 0x1 ;  /* 0x00000001ff007424 */ /* 0x000fe200078e00ff */
[----:B------:R-:W-:Y:S01]  /*6090*/  LOP3.LUT R4, R4, 0x1c00, RZ, 0xc0, !PT ;  /* 0x00001c0004047812 */ /* 0x000fe200078ec0ff */
[----:B------:R-:W-:Y:S01]  /*60a0*/  IMAD.MOV.U32 R3, RZ, RZ, RZ ;  /* 0x000000ffff037224 */ /* 0x000fe200078e00ff */
[----:B------:R-:W-:Y:S01]  /*60b0*/  LOP3.LUT R11, R11, 0x70, RZ, 0xc0, !PT ;  /* 0x000000700b0b7812 */ /* 0x000fe200078ec0ff */
[----:B------:R-:W-:Y:S01]  /*60c0*/  VIADD R13, R10, 0x1 ;  /* 0x000000010a0d7836 */ /* 0x000fe20000000000 */
[----:B------:R-:W-:-:S07]  /*60d0*/  LOP3.LUT R12, R4, 0x1c200, RZ, 0xfc, !PT ;  /* 0x0001c200040c7812 */ /* 0x000fce00078efcff */
.L_x_184:
[----:B------:R-:W-:-:S03]  /*60e0*/  UMOV UR5, 0xffffffff ;  /* 0xffffffff00057882 */ /* 0x000fc60000000000 */
[----:B------:R-:W-:Y:S05]  /*60f0*/  BRA.DIV UR5, `(.L_x_174) ;  /* 0x0000001605107947 */ /* 0x000fea000b800000 */
[----:B------:R-:W-:-:S13]  /*6100*/  ELECT P6, URZ, PT ;  /* 0x00000000003f782f */ /* 0x000fda00038c0000 */
.L_x_205:
[----:B------:R-:W0:Y:S01]  /*6110*/  LDC R4, c[0x0][0x28c] ;  /* 0x0000a300ff047b82 */ /* 0x000e220000000800 */
[----:B------:R-:W-:Y:S01]  /*6120*/  BSSY B1, `(.L_x_175) ;  /* 0x0000038000017945 */ /* 0x000fe20003800000 */
[----:B0-----:R-:W-:-:S13]  /*6130*/  ISETP.LT.OR P6, PT, R4, 0x1, !P6 ;  /* 0x000000010400780c */ /* 0x001fda00077c1670 */
[----:B------:R-:W-:Y:S05]  /*6140*/  @P6 BRA `(.L_x_176) ;  /* 0x0000000000d46947 */ /* 0x000fea0003800000 */
[----:B------:R-:W-:Y:S02]  /*6150*/  IMAD.SHL.U32 R21, R21, 0x80, RZ ;  /* 0x0000008015157824 */ /* 0x000fe400078e00ff */
[----:B------:R-:W-:Y:S02]  /*6160*/  IMAD R20, R20, 0x80, R11 ;  /* 0x0000008014147824 */ /* 0x000fe400078e020b */
[----:B------:R-:W-:Y:S02]  /*6170*/  IMAD.MOV.U32 R24, RZ, RZ, RZ ;  /* 0x000000ffff187224 */ /* 0x000fe400078e00ff */
[----:B------:R-:W-:Y:S02]  /*6180*/  IMAD.MOV.U32 R4, RZ, RZ, R13 ;  /* 0x000000ffff047224 */ /* 0x000fe400078e000d */
[----:B------:R-:W-:Y:S02]  /*6190*/  IMAD.MOV.U32 R5, RZ, RZ, R0 ;  /* 0x000000ffff057224 */ /* 0x000fe400078e0000 */
[----:B------:R-:W-:-:S07]  /*61a0*/  IMAD.MOV.U32 R7, RZ, RZ, R3 ;  /* 0x000000ffff077224 */ /* 0x000fce00078e0003 */
.L_x_179:
[----:B------:R-:W0:Y:S01]  /*61b0*/  S2R R15, SR_CgaCtaId ;  /* 0x00000000000f7919 */ /* 0x000e220000008800 */
[----:B------:R-:W-:Y:S02]  /*61c0*/  MOV R14, 0x400 ;  /* 0x00000400000e7802 */ /* 0x000fe40000000f00 */
[----:B------:R-:W-:Y:S02]  /*61d0*/  LOP3.LUT P1, RZ, R18, 0x7f, RZ, 0xc0, !PT ;  /* 0x0000007f12ff7812 */ /* 0x000fe4000782c0ff */
[----:B0-----:R-:W-:Y:S02]  /*61e0*/  LEA R22, R15, R14, 0x18 ;  /* 0x0000000e0f167211 */ /* 0x001fe400078ec0ff */
[----:B------:R-:W-:-:S09]  /*61f0*/  SHF.L.U32 R14, R5, 0x1f, RZ ;  /* 0x0000001f050e7819 */ /* 0x000fd200000006ff */
[----:B------:R-:W0:Y:S01]  /*6200*/  @!P1 LDC R15, c[0x0][0x500] ;  /* 0x00014000ff0f9b82 */ /* 0x000e220000000800 */
[----:B------:R-:W-:-:S04]  /*6210*/  IMAD R23, R7, 0x8, R22 ;  /* 0x0000000807177824 */ /* 0x000fc800078e0216 */
[----:B------:R-:W1:Y:S02]  /*6220*/  SYNCS.PHASECHK.TRANS64.TRYWAIT P0, [R23+URZ+0x70], R14 ;  /* 0x0000700e170075a7 */ /* 0x000e64000800017f */
[----:B-1----:R-:W-:Y:S05]  /*6230*/  @!P0 BRA `(.L_x_177) ;  /* 0x0000001000e08947 */ /* 0x002fea0003800000 */
.L_x_206:
[----:B-1----:R-:W-:Y:S01]  /*6240*/  PRMT R14, R8, 0x9910, RZ ;  /* 0x00009910080e7816 */ /* 0x002fe200000000ff */
[----:B0-----:R0:W-:Y:S03]  /*6250*/  @!P1 SYNCS.ARRIVE.TRANS64 RZ, [R23+URZ], R15 ;  /* 0x0000000f17ff99a7 */ /* 0x0011e6000800003f */
[----:B------:R-:W-:-:S13]  /*6260*/  ISETP.NE.AND P0, PT, R14, 0x2, PT ;  /* 0x000000020e00780c */ /* 0x000fda0003f05270 */
[----:B0-----:R-:W-:Y:S05]  /*6270*/  @P0 BRA `(.L_x_178) ;  /* 0x0000000000040947 */ /* 0x001fea0003800000 */
[----:B------:R-:W-:Y:S01]  /*6280*/  BPT.TRAP 0x1 ;  /* 0x000000040000795c */ /* 0x000fe20000300000 */
.L_x_178:
[----:B------:R-:W-:Y:S01]  /*6290*/  R2UR UR19, R22 ;  /* 0x00000000161372ca */ /* 0x000fe200000e0000 */
[----:B------:R-:W-:Y:S01]  /*62a0*/  IMAD R22, R7, 0x2000, R22 ;  /* 0x0000200007167824 */ /* 0x000fe200078e0216 */
[----:B------:R-:W-:Y:S01]  /*62b0*/  R2UR UR9, R23 ;  /* 0x00000000170972ca */ /* 0x000fe200000e0000 */
[----:B------:R-:W-:Y:S01]  /*62c0*/  IMAD R14, R7, 0x2000, R12 ;  /* 0x00002000070e7824 */ /* 0x000fe200078e020c */
[----:B------:R-:W-:Y:S01]  /*62d0*/  UIADD3 UR6, UP0, UR24, 0xf0, URZ ;  /* 0x000000f018067890 */ /* 0x000fe2000ff1e03f */
[----:B------:R-:W-:Y:S01]  /*62e0*/  VIADD R4, R4, 0xffffffff ;  /* 0xffffffff04047836 */ /* 0x000fe20000000000 */
[----:B------:R-:W-:Y:S01]  /*62f0*/  R2UR UR5, R22 ;  /* 0x00000000160572ca */ /* 0x000fe200000e0000 */
[----:B------:R-:W-:Y:S01]  /*6300*/  UIADD3 UR26, UP1, UR24, 0x1f0, URZ ;  /* 0x000001f0181a7890 */ /* 0x000fe2000ff3e03f */
[----:B------:R-:W-:Y:S01]  /*6310*/  R2UR UR8, R14 ;  /* 0x000000000e0872ca */ /* 0x000fe200000e0000 */
[----:B------:R-:W-:Y:S01]  /*6320*/  UIADD3.X UR7, URZ, UR25, URZ, UP0, !UPT ;  /* 0x000000193f077290 */ /* 0x000fe200087fe43f */
[----:B------:R-:W-:Y:S01]  /*6330*/  R2UR UR11, R21 ;  /* 0x00000000150b72ca */ /* 0x000fe200000e0000 */
[----:B------:R-:W-:Y:S01]  /*6340*/  VIADD R7, R7, 0x1 ;  /* 0x0000000107077836 */ /* 0x000fe20000000000 */
[----:B------:R-:W-:Y:S01]  /*6350*/  R2UR UR10, R24 ;  /* 0x00000000180a72ca */ /* 0x000fe200000e0000 */
[----:B------:R-:W-:Y:S01]  /*6360*/  UIADD3.X UR27, URZ, UR25, URZ, UP1, !UPT ;  /* 0x000000193f1b7290 */ /* 0x000fe20008ffe43f */
[----:B------:R-:W-:Y:S01]  /*6370*/  R2UR UR12, R6 ;  /* 0x00000000060c72ca */ /* 0x000fe200000e0000 */
[----:B------:R-:W-:Y:S01]  /*6380*/  UMOV UR14, 0x0 ;  /* 0x00000000000e7882 */ /* 0x000fe20000000000 */
[----:B------:R-:W-:Y:S01]  /*6390*/  R2UR UR20, R20 ;  /* 0x00000000141472ca */ /* 0x000fe200000e0000 */
[----:B------:R-:W-:Y:S01]  /*63a0*/  UMOV UR15, 0x10000000 ;  /* 0x10000000000f7882 */ /* 0x000fe20000000000 */
[----:B------:R-:W-:Y:S01]  /*63b0*/  ISETP.GT.AND P1, PT, R4, 0x1, PT ;  /* 0x000000010400780c */ /* 0x000fe20003f24270 */
[----:B------:R-:W-:Y:S01]  /*63c0*/  UIADD3 UR16, UR5, 0x200, URZ ;  /* 0x0000020005107890 */ /* 0x000fe2000fffe03f */
[----:B------:R-:W-:Y:S01]  /*63d0*/  ISETP.NE.AND P0, PT, R7, 0xe, PT ;  /* 0x0000000e0700780c */ /* 0x000fe20003f05270 */
[----:B------:R-:W-:Y:S01]  /*63e0*/  UIADD3 UR5, UR19, UR8, URZ ;  /* 0x0000000813057290 */ /* 0x000fe2000fffe03f */
[----:B------:R-:W-:Y:S01]  /*63f0*/  VIADD R24, R24, 0x40 ;  /* 0x0000004018187836 */ /* 0x000fe20000000000 */
[----:B------:R-:W-:Y:S01]  /*6400*/  UMOV UR21, 0xff0000 ;  /* 0x00ff000000157882 */ /* 0x000fe20000000000 */
[----:B------:R-:W-:-:S02]  /*6410*/  SEL R14, RZ, 0x1, P0 ;  /* 0x00000001ff0e7807 */ /* 0x000fc40000000000 */
[----:B------:R-:W-:Y:S01]  /*6420*/  UMOV UR8, UR16 ;  /* 0x0000001000087c82 */ /* 0x000fe20008000000 */
[----:B------:R-:W-:Y:S01]  /*6430*/  SEL R7, R7, RZ, P0 ;  /* 0x000000ff07077207 */ /* 0x000fe20000000000 */
[----:B------:R0:W-:Y:S01]  /*6440*/  UTMALDG.3D [UR8], [UR6], desc[UR14] ;  /* 0x00000e08060075b4 */ /* 0x0001e20008011000 */
[----:B------:R-:W-:Y:S01]  /*6450*/  LOP3.LUT R5, R5, R14, RZ, 0x3c, !PT ;  /* 0x0000000e05057212 */ /* 0x000fe200078e3cff */
[----:B0-----:R-:W-:Y:S01]  /*6460*/  UMOV UR11, UR20 ;  /* 0x00000014000b7c82 */ /* 0x001fe20008000000 */
[----:B------:R-:W-:Y:S02]  /*6470*/  UMOV UR8, UR5 ;  /* 0x0000000500087c82 */ /* 0x000fe40008000000 */
[----:B------:R0:W-:Y:S02]  /*6480*/  UTMALDG.3D.MULTICAST [UR8], [UR26], UR21, desc[UR14] ;  /* 0x00000e081a0073b4 */ /* 0x0001e40008011815 */
[----:B0-----:R-:W-:Y:S05]  /*6490*/  @P1 BRA `(.L_x_179) ;  /* 0xfffffffc00441947 */ /* 0x001fea000383ffff */
.L_x_176:
[----:B------:R-:W-:Y:S05]  /*64a0*/  BSYNC B1 ;  /* 0x0000000000017941 */ /* 0x000fea0003800000 */
.L_x_175:
[----:B------:R-:W-:Y:S01]  /*64b0*/  LOP3.LUT P1, RZ, R9, 0xff, RZ, 0xc0, !PT ;  /* 0x000000ff09ff7812 */ /* 0x000fe2000782c0ff */
[C---:B------:R-:W-:Y:S01]  /*64c0*/  IMAD.IADD R6, R10.reuse, 0x1, R3 ;  /* 0x000000010a067824 */ /* 0x040fe200078e0203 */
[----:B------:R-:W-:Y:S01]  /*64d0*/  ULDC.64 UR6, c[0x0][0x650] ;  /* 0x0001940000067ab9 */ /* 0x000fe20000000a00 */
[----:B------:R-:W-:Y:S01]  /*64e0*/  ISETP.GE.U32.AND P2, PT, R10, 0xe, PT ;  /* 0x0000000e0a00780c */ /* 0x000fe20003f46070 */
[----:B------:R-:W-:Y:S01]  /*64f0*/  BSSY B1, `(.L_x_180) ;  /* 0x000006d000017945 */ /* 0x000fe20003800000 */
[----:B------:R-:W-:Y:S01]  /*6500*/  IMAD.MOV.U32 R21, RZ, RZ, -0x1 ;  /* 0xffffffffff157424 */ /* 0x000fe200078e00ff */
[----:B------:R-:W-:Y:S01]  /*6510*/  ISETP.GT.U32.AND P0, PT, R6, 0xd, PT ;  /* 0x0000000d0600780c */ /* 0x000fe20003f04070 */
[----:B------:R-:W-:Y:S01]  /*6520*/  IMAD.MOV.U32 R20, RZ, RZ, -0x1 ;  /* 0xffffffffff147424 */ /* 0x000fe200078e00ff */
[----:B------:R-:W-:Y:S02]  /*6530*/  SHF.R.U32.HI R4, RZ, 0x1, R6 ;  /* 0x00000001ff047819 */ /* 0x000fe40000011606 */
[----:B------:R-:W-:-:S02]  /*6540*/  ISETP.LT.U32.AND P0, PT, R10, 0xe, P0 ;  /* 0x0000000e0a00780c */ /* 0x000fc40000701070 */
[----:B------:R-:W-:Y:S01]  /*6550*/  PRMT R9, RZ, 0x7610, R9 ;  /* 0x00007610ff097816 */ /* 0x000fe20000000009 */
[----:B------:R-:W0:Y:S01]  /*6560*/  @P1 S2R R14, SR_CgaCtaId ;  /* 0x00000000000e1919 */ /* 0x000e220000008800 */
[----:B------:R-:W-:Y:S01]  /*6570*/  @P1 MOV R3, 0x400 ;  /* 0x0000040000031802 */ /* 0x000fe20000000f00 */
[----:B------:R-:W-:-:S05]  /*6580*/  IMAD.WIDE.U32 R4, R4, -0x6db6db6d, RZ ;  /* 0x9249249304047825 */ /* 0x000fca00078e00ff */
[----:B------:R-:W-:Y:S02]  /*6590*/  SHF.R.U32.HI R5, RZ, 0x2, R5 ;  /* 0x00000002ff057819 */ /* 0x000fe40000011605 */
[----:B------:R-:W-:Y:S02]  /*65a0*/  PRMT R4, RZ, 0x7610, R4 ;  /* 0x00007610ff047816 */ /* 0x000fe40000000004 */
[----:B0-----:R-:W-:-:S04]  /*65b0*/  @P1 LEA R3, R14, R3, 0x18 ;  /* 0x000000030e031211 */ /* 0x001fc800078ec0ff */
[----:B------:R0:W-:Y:S01]  /*65c0*/  @P1 SYNCS.ARRIVE.TRANS64.A1T0 RZ, [R3+URZ+0xf8], RZ ;  /* 0x0000f8ff03ff19a7 */ /* 0x0001e2000810003f */
[----:B------:R-:W-:-:S04]  /*65d0*/  IADD3 R16, P1, R16, UR22, RZ ;  /* 0x0000001610107c10 */ /* 0x000fc8000ff3e0ff */
[----:B------:R-:W-:Y:S02]  /*65e0*/  IADD3.X R17, R17, UR13, RZ, P1, !PT ;  /* 0x0000000d11117c10 */ /* 0x000fe40008ffe4ff */
[----:B0-----:R-:W-:Y:S02]  /*65f0*/  SEL R3, RZ, 0x1, !P0 ;  /* 0x00000001ff037807 */ /* 0x001fe40004000000 */
[----:B------:R-:W-:Y:S02]  /*6600*/  ISETP.GE.U32.AND P0, PT, R16, UR6, PT ;  /* 0x0000000610007c0c */ /* 0x000fe4000bf06070 */
[----:B------:R-:W-:Y:S01]  /*6610*/  LOP3.LUT R0, R0, R3, RZ, 0x3c, !PT ;  /* 0x0000000300007212 */ /* 0x000fe200078e3cff */
[----:B------:R-:W-:Y:S01]  /*6620*/  IMAD R3, R5, -0xe, R6 ;  /* 0xfffffff205037824 */ /* 0x000fe200078e0206 */
[----:B------:R-:W-:Y:S01]  /*6630*/  ISETP.GE.U32.AND.EX P0, PT, R17, UR7, PT, P0 ;  /* 0x0000000711007c0c */ /* 0x000fe2000bf06100 */
[----:B------:R-:W-:Y:S01]  /*6640*/  IMAD.MOV.U32 R6, RZ, RZ, -0x1 ;  /* 0xffffffffff067424 */ /* 0x000fe200078e00ff */
[----:B------:R-:W-:-:S11]  /*6650*/  @P2 LOP3.LUT R0, R0, 0x1, R5, 0x78, !PT ;  /* 0x0000000100002812 */ /* 0x000fd600078e7805 */
[----:B------:R-:W-:Y:S05]  /*6660*/  @P0 BRA `(.L_x_181) ;  /* 0x0000000400540947 */ /* 0x000fea0003800000 */
[----:B------:R-:W0:Y:S01]  /*6670*/  S2R R15, SR_CTAID.X ;  /* 0x00000000000f7919 */ /* 0x000e220000002500 */
[----:B------:R-:W-:Y:S01]  /*6680*/  ULDC.64 UR6, c[0x0][0x628] ;  /* 0x00018a0000067ab9 */ /* 0x000fe20000000a00 */
[----:B------:R-:W-:Y:S01]  /*6690*/  ULDC UR8, c[0x0][0x630] ;  /* 0x00018c0000087ab9 */ /* 0x000fe20000000800 */
[----:B------:R-:W-:Y:S01]  /*66a0*/  ISETP.NE.U32.AND P0, PT, RZ, UR6, PT ;  /* 0x00000006ff007c0c */ /* 0x000fe2000bf05070 */
[----:B------:R-:W1:Y:S01]  /*66b0*/  S2R R20, SR_CTAID.Y ;  /* 0x0000000000147919 */ /* 0x000e620000002600 */
[----:B------:R-:W-:Y:S01]  /*66c0*/  ULDC UR9, c[0x0][0x150] ;  /* 0x0000540000097ab9 */ /* 0x000fe20000000800 */
[----:B------:R-:W-:Y:S01]  /*66d0*/  IMAD.MOV.U32 R4, RZ, RZ, R16 ;  /* 0x000000ffff047224 */ /* 0x000fe200078e0010 */
[----:B------:R-:W-:Y:S01]  /*66e0*/  ISETP.NE.AND.EX P0, PT, RZ, UR7, PT, P0 ;  /* 0x00000007ff007c0c */ /* 0x000fe2000bf05300 */
[----:B------:R-:W-:Y:S01]  /*66f0*/  IMAD.MOV.U32 R5, RZ, RZ, R17 ;  /* 0x000000ffff057224 */ /* 0x000fe200078e0011 */
[----:B0-----:R-:W-:-:S11]  /*6700*/  I2FP.F32.U32 R22, R15 ;  /* 0x0000000f00167245 */ /* 0x001fd60000201000 */
[----:B------:R-:W-:Y:S05]  /*6710*/  @!P0 BRA `(.L_x_182) ;  /* 0x0000000000288947 */ /* 0x000fea0003800000 */
[----:B------:R-:W-:Y:S02]  /*6720*/  ULDC UR5, c[0x0][0x634] ;  /* 0x00018d0000057ab9 */ /* 0x000fe40000000800 */
[----:B------:R-:W-:-:S05]  /*6730*/  IADD3 R5, P0, R16, UR5, RZ ;  /* 0x0000000510057c10 */ /* 0x000fca000ff1e0ff */
[----:B------:R-:W-:-:S04]  /*6740*/  IMAD.X R21, RZ, RZ, R17, P0 ;  /* 0x000000ffff157224 */ /* 0x000fc800000e0611 */
[----:B------:R-:W-:-:S04]  /*6750*/  IMAD.WIDE.U32 R6, R21, UR6, RZ ;  /* 0x0000000615067c25 */ /* 0x000fc8000f8e00ff */
[----:B------:R-:W-:-:S04]  /*6760*/  IMAD.WIDE.U32 R6, P0, R5, UR7, R6 ;  /* 0x0000000705067c25 */ /* 0x000fc8000f800006 */
[----:B------:R-:W-:-:S04]  /*6770*/  IMAD.WIDE.U32 R4, R5, UR6, RZ ;  /* 0x0000000605047c25 */ /* 0x000fc8000f8e00ff */
[----:B------:R-:W-:Y:S01]  /*6780*/  IMAD.MOV.U32 R4, RZ, RZ, R7 ;  /* 0x000000ffff047224 */ /* 0x000fe200078e0007 */
[----:B------:R-:W-:Y:S01]  /*6790*/  IADD3 RZ, P1, R5, R6, RZ ;  /* 0x0000000605ff7210 */ /* 0x000fe20007f3e0ff */
[----:B------:R-:W-:-:S04]  /*67a0*/  IMAD.X R5, RZ, RZ, RZ, P0 ;  /* 0x000000ffff057224 */ /* 0x000fc800000e06ff */
[----:B------:R-:W-:-:S08]  /*67b0*/  IMAD.WIDE.U32.X R4, R21, UR7, R4, P1 ;  /* 0x0000000715047c25 */ /* 0x000fd000088e0404 */
.L_x_182:
[--C-:B------:R-:W-:Y:S01]  /*67c0*/  SHF.R.U64 R14, R4, UR8, R5.reuse ;  /* 0x00000008040e7c19 */ /* 0x100fe20008001205 */
[----:B------:R-:W-:Y:S01]  /*67d0*/  FMUL R22, R22, UR9 ;  /* 0x0000000916167c20 */ /* 0x000fe20008400000 */
[----:B------:R-:W-:Y:S01]  /*67e0*/  SHF.R.U32.HI R4, RZ, UR8, R5 ;  /* 0x00000008ff047c19 */ /* 0x000fe20008011605 */
[----:B------:R-:W0:Y:S01]  /*67f0*/  LDC R6, c[0x0][0x144] ;  /* 0x00005100ff067b82 */ /* 0x000e220000000800 */
[----:B------:R-:W-:Y:S01]  /*6800*/  IADD3 R5, P0, RZ, -R14, RZ ;  /* 0x8000000eff057210 */ /* 0x000fe20007f1e0ff */
[----:B------:R-:W-:Y:S01]  /*6810*/  ULDC UR5, c[0x0][0x154] ;  /* 0x0000550000057ab9 */ /* 0x000fe20000000800 */
[----:B-1----:R-:W-:Y:S01]  /*6820*/  I2FP.F32.U32 R7, R20 ;  /* 0x0000001400077245 */ /* 0x002fe20000201000 */
[----:B------:R-:W1:Y:S01]  /*6830*/  F2I.U32.TRUNC.NTZ R22, R22 ;  /* 0x0000001600167305 */ /* 0x000e62000020f000 */
[----:B------:R-:W-:Y:S01]  /*6840*/  ULDC.64 UR6, c[0x0][0x620] ;  /* 0x0001880000067ab9 */ /* 0x000fe20000000a00 */
[----:B------:R-:W-:Y:S01]  /*6850*/  IMAD.X R4, RZ, RZ, ~R4, P0 ;  /* 0x000000ffff047224 */ /* 0x000fe200000e0e04 */
[----:B------:R-:W-:Y:S01]  /*6860*/  ISETP.NE.AND P2, PT, R2, 0x1, PT ;  /* 0x000000010200780c */ /* 0x000fe20003f45270 */
[----:B------:R-:W-:Y:S01]  /*6870*/  FMUL R23, R7, UR5 ;  /* 0x0000000507177c20 */ /* 0x000fe20008400000 */
[----:B------:R-:W2:Y:S01]  /*6880*/  LDC R25, c[0x0][0x148] ;  /* 0x00005200ff197b82 */ /* 0x000ea20000000800 */
[----:B------:R-:W-:Y:S01]  /*6890*/  IMAD R4, R4, UR6, RZ ;  /* 0x0000000604047c24 */ /* 0x000fe2000f8e02ff */
[----:B------:R-:W-:-:S03]  /*68a0*/  ULDC UR5, c[0x0][0x618] ;  /* 0x0001860000057ab9 */ /* 0x000fc60000000800 */
[----:B------:R-:W3:Y:S01]  /*68b0*/  F2I.U32.TRUNC.NTZ R23, R23 ;  /* 0x0000001700177305 */ /* 0x000ee2000020f000 */
[C---:B------:R-:W-:Y:S02]  /*68c0*/  IMAD R7, R5.reuse, UR7, R4 ;  /* 0x0000000705077c24 */ /* 0x040fe4000f8e0204 */
[----:B------:R-:W-:Y:S01]  /*68d0*/  IMAD.WIDE.U32 R4, R5, UR6, R16 ;  /* 0x0000000605047c25 */ /* 0x000fe2000f8e0010 */
[----:B------:R-:W-:Y:S02]  /*68e0*/  ULDC.64 UR6, c[0x0][0x640] ;  /* 0x0001900000067ab9 */ /* 0x000fe40000000a00 */
[----:B------:R-:W-:Y:S01]  /*68f0*/  ISETP.NE.U32.AND P0, PT, RZ, UR6, PT ;  /* 0x00000006ff007c0c */ /* 0x000fe2000bf05070 */
[----:B------:R-:W-:Y:S02]  /*6900*/  IMAD.IADD R5, R5, 0x1, R7 ;  /* 0x0000000105057824 */ /* 0x000fe400078e0207 */
[----:B-1----:R-:W-:Y:S01]  /*6910*/  IMAD.MOV R22, RZ, RZ, -R22 ;  /* 0x000000ffff167224 */ /* 0x002fe200078e0a16 */
[----:B------:R-:W-:-:S02]  /*6920*/  ISETP.NE.AND.EX P0, PT, RZ, UR7, PT, P0 ;  /* 0x00000007ff007c0c */ /* 0x000fc4000bf05300 */
[----:B------:R-:W-:Y:S01]  /*6930*/  SHF.R.U64 R21, R4, UR5, R5 ;  /* 0x0000000504157c19 */ /* 0x000fe20008001205 */
[----:B0-----:R-:W-:Y:S01]  /*6940*/  IMAD R15, R6, R22, R15 ;  /* 0x00000016060f7224 */ /* 0x001fe200078e020f */
[----:B------:R-:W-:Y:S01]  /*6950*/  SHF.R.U32.HI R4, RZ, UR5, R5 ;  /* 0x00000005ff047c19 */ /* 0x000fe20008011605 */
[----:B------:R-:W-:Y:S01]  /*6960*/  ULDC UR5, c[0x0][0x608] ;  /* 0x0001820000057ab9 */ /* 0x000fe20000000800 */
[----:B---3--:R-:W-:Y:S02]  /*6970*/  IMAD.MOV R6, RZ, RZ, -R23 ;  /* 0x000000ffff067224 */ /* 0x008fe400078e0a17 */
[--C-:B------:R-:W-:Y:S02]  /*6980*/  SHF.R.U64 R22, R21, UR5, R4.reuse ;  /* 0x0000000515167c19 */ /* 0x100fe40008001204 */
[----:B------:R-:W-:Y:S01]  /*6990*/  SHF.R.U32.HI R5, RZ, UR5, R4 ;  /* 0x00000005ff057c19 */ /* 0x000fe20008011604 */
[----:B------:R-:W-:Y:S01]  /*69a0*/  ULDC UR5, c[0x0][0x658] ;  /* 0x0001960000057ab9 */ /* 0x000fe20000000800 */
[----:B--2---:R-:W-:-:S02]  /*69b0*/  @P2 IMAD R15, R25, R6, R20 ;  /* 0x00000006190f2224 */ /* 0x004fc400078e0214 */
[--C-:B------:R-:W-:Y:S02]  /*69c0*/  SHF.R.U64 R20, R22, UR5, R5.reuse ;  /* 0x0000000516147c19 */ /* 0x100fe40008001205 */
[----:B------:R-:W-:-:S03]  /*69d0*/  SHF.R.U32.HI R23, RZ, UR5, R5 ;  /* 0x00000005ff177c19 */ /* 0x000fc60008011605 */
[----:B------:R-:W-:Y:S02]  /*69e0*/  IMAD.MOV.U32 R6, RZ, RZ, R20 ;  /* 0x000000ffff067224 */ /* 0x000fe400078e0014 */
[----:B------:R-:W-:Y:S01]  /*69f0*/  IMAD.MOV.U32 R5, RZ, RZ, R23 ;  /* 0x000000ffff057224 */ /* 0x000fe200078e0017 */
[----:B------:R-:W-:Y:S06]  /*6a00*/  @!P0 BRA `(.L_x_183) ;  /* 0x00000000002c8947 */ /* 0x000fec0003800000 */
        /* <DEDUP_REMOVED lines=9> */
[----:B------:R-:W-:-:S04]  /*6aa0*/  IMAD.WIDE.U32.X R4, R23, UR7, R4, P1 ;  /* 0x0000000717047c25 */ /* 0x000fc800088e0404 */
[----:B------:R-:W-:-:S07]  /*6ab0*/  IMAD.MOV.U32 R6, RZ, RZ, R4 ;  /* 0x000000ffff067224 */ /* 0x000fce00078e0004 */
.L_x_183:
[----:B------:R-:W-:Y:S01]  /*6ac0*/  ULDC UR5, c[0x0][0x648] ;  /* 0x0001920000057ab9 */ /* 0x000fe20000000800 */
[----:B------:R-:W-:Y:S01]  /*6ad0*/  LOP3.LUT R4, R22, UR17, RZ, 0xc0, !PT ;  /* 0x0000001116047c12 */ /* 0x000fe2000f8ec0ff */
[----:B------:R-:W-:Y:S01]  /*6ae0*/  ULDC UR6, c[0x0][0x610] ;  /* 0x0001840000067ab9 */ /* 0x000fe20000000800 */
[----:B------:R-:W-:Y:S01]  /*6af0*/  SHF.R.U64 R5, R6, UR5, R5 ;  /* 0x0000000506057c19 */ /* 0x000fe20008001205 */
[----:B------:R-:W-:Y:S01]  /*6b00*/  ULDC UR5, c[0x0][0x638] ;  /* 0x00018e0000057ab9 */ /* 0x000fe20000000800 */
[----:B------:R-:W-:-:S03]  /*6b10*/  LOP3.LUT R21, R21, UR4, RZ, 0xc0, !PT ;  /* 0x0000000415157c12 */ /* 0x000fc6000f8ec0ff */
[----:B------:R-:W-:Y:S02]  /*6b20*/  IMAD.MOV R7, RZ, RZ, -R5 ;  /* 0x000000ffff077224 */ /* 0x000fe400078e0a05 */
[----:B------:R-:W-:Y:S02]  /*6b30*/  IMAD R4, R5, UR18, R4 ;  /* 0x0000001205047c24 */ /* 0x000fe4000f8e0204 */
[----:B------:R-:W-:Y:S01]  /*6b40*/  IMAD R20, R7, UR5, R20 ;  /* 0x0000000507147c24 */ /* 0x000fe2000f8e0214 */
[----:B------:R-:W-:Y:S01]  /*6b50*/  ULDC UR5, c[0x0][0x600] ;  /* 0x0001800000057ab9 */ /* 0x000fe20000000800 */
[----:B------:R-:W-:Y:S02]  /*6b60*/  IMAD R15, R4, UR6, R15 ;  /* 0x00000006040f7c24 */ /* 0x000fe4000f8e020f */
[----:B------:R-:W-:Y:S02]  /*6b70*/  IMAD R6, R20, UR5, R21 ;  /* 0x0000000514067c24 */ /* 0x000fe4000f8e0215 */
[----:B------:R-:W-:-:S03]  /*6b80*/  IMAD.MOV.U32 R4, RZ, RZ, 0x1 ;  /* 0x00000001ff047424 */ /* 0x000fc600078e00ff */
[----:B------:R-:W-:Y:S02]  /*6b90*/  SEL R20, R6, R15, !P2 ;  /* 0x0000000f06147207 */ /* 0x000fe40005000000 */
[----:B------:R-:W-:Y:S01]  /*6ba0*/  SEL R21, R15, R6, !P2 ;  /* 0x000000060f157207 */ /* 0x000fe20005000000 */
[----:B------:R-:W-:-:S07]  /*6bb0*/  IMAD.MOV.U32 R6, RZ, RZ, R14 ;  /* 0x000000ffff067224 */ /* 0x000fce00078e000e */
.L_x_181:
[----:B------:R-:W-:Y:S05]  /*6bc0*/  BSYNC B1 ;  /* 0x0000000000017941 */ /* 0x000fea0003800000 */
.L_x_180:
[----:B------:R-:W-:-:S13]  /*6bd0*/  LOP3.LUT P0, RZ, R4, 0xff, RZ, 0xc0, !PT ;  /* 0x000000ff04ff7812 */ /* 0x000fda000780c0ff */
[----:B------:R-:W-:Y:S05]  /*6be0*/  @P0 BRA `(.L_x_184) ;  /* 0xfffffff4003c0947 */ /* 0x000fea000383ffff */
[----:B------:R-:W-:Y:S05]  /*6bf0*/  BSYNC B0 ;  /* 0x0000000000007941 */ /* 0x000fea0003800000 */
.L_x_173:
[----:B------:R-:W-:-:S03]  /*6c00*/  UMOV UR5, 0xffffffff ;  /* 0xffffffff00057882 */ /* 0x000fc60000000000 */
[----:B------:R-:W-:Y:S05]  /*6c10*/  BRA.DIV UR5, `(.L_x_185) ;  /* 0x0000000a057c7947 */ /* 0x000fea000b800000 */
[----:B------:R-:W-:-:S13]  /*6c20*/  ELECT P6, URZ, PT ;  /* 0x00000000003f782f */ /* 0x000fda00038c0000 */
.L_x_209:
[----:B------:R-:W-:Y:S04]  /*6c30*/  BSSY B0, `(.L_x_186) ;  /* 0x0000085000007945 */ /* 0x000fe80003800000 */
[----:B------:R-:W-:Y:S05]  /*6c40*/  @!P6 BRA `(.L_x_187) ;  /* 0x00000008000ce947 */ /* 0x000fea0003800000 */
[----:B------:R-:W-:-:S04]  /*6c50*/  LOP3.LUT R19, R19, 0x2, RZ, 0xfc, !PT ;  /* 0x0000000213137812 */ /* 0x000fc800078efcff */
[----:B------:R-:W-:-:S13]  /*6c60*/  ISETP.NE.AND P0, PT, R19, 0x3, PT ;  /* 0x000000031300780c */ /* 0x000fda0003f05270 */
[----:B------:R-:W-:Y:S05]  /*6c70*/  @!P0 BRA `(.L_x_188) ;  /* 0x0000000000048947 */ /* 0x000fea0003800000 */
[----:B------:R-:W-:Y:S01]  /*6c80*/  BPT.TRAP 0x1 ;  /* 0x000000040000795c */ /* 0x000fe20000300000 */
.L_x_188:
[----:B------:R-:W0:Y:S01]  /*6c90*/  S2R R5, SR_CgaCtaId ;  /* 0x0000000000057919 */ /* 0x000e220000008800 */
[----:B------:R-:W-:Y:S02]  /*6ca0*/  MOV R2, 0x400 ;  /* 0x0000040000027802 */ /* 0x000fe40000000f00 */
[----:B------:R-:W-:Y:S02]  /*6cb0*/  SHF.L.U32 R4, R0, 0x1f, RZ ;  /* 0x0000001f00047819 */ /* 0x000fe400000006ff */
[----:B0-----:R-:W-:-:S05]  /*6cc0*/  LEA R2, R5, R2, 0x18 ;  /* 0x0000000205027211 */ /* 0x001fca00078ec0ff */
[----:B------:R-:W-:-:S04]  /*6cd0*/  VIADD R2, R2, 0x70 ;  /* 0x0000007002027836 */ /* 0x000fc80000000000 */
[C---:B------:R-:W-:Y:S02]  /*6ce0*/  IMAD R7, R3.reuse, 0x8, R2 ;  /* 0x0000000803077824 */ /* 0x040fe400078e0202 */
[----:B------:R-:W-:Y:S02]  /*6cf0*/  VIADD R3, R3, 0x1 ;  /* 0x0000000103037836 */ /* 0x000fe40000000000 */
[----:B------:R-:W0:Y:S03]  /*6d00*/  SYNCS.PHASECHK.TRANS64.TRYWAIT P0, [R7+URZ], R4 ;  /* 0x00000004070075a7 */ /* 0x000e26000800017f */
[----:B------:R-:W-:-:S04]  /*6d10*/  ISETP.NE.AND P1, PT, R3, 0xe, PT ;  /* 0x0000000e0300780c */ /* 0x000fc80003f25270 */
[----:B------:R-:W-:Y:S02]  /*6d20*/  SEL R5, RZ, 0x1, P1 ;  /* 0x00000001ff057807 */ /* 0x000fe40000800000 */
[----:B------:R-:W-:Y:S02]  /*6d30*/  SEL R3, R3, RZ, P1 ;  /* 0x000000ff03037207 */ /* 0x000fe40000800000 */
[----:B------:R-:W-:-:S03]  /*6d40*/  LOP3.LUT R6, R0, R5, RZ, 0x3c, !PT ;  /* 0x0000000500067212 */ /* 0x000fc600078e3cff */
[----:B------:R-:W-:Y:S01]  /*6d50*/  IMAD R8, R3, 0x8, R2 ;  /* 0x0000000803087824 */ /* 0x000fe200078e0202 */
[----:B------:R-:W-:Y:S01]  /*6d60*/  SHF.L.U32 R5, R6, 0x1f, RZ ;  /* 0x0000001f06057819 */ /* 0x000fe200000006ff */
[----:B0-----:R-:W-:Y:S06]  /*6d70*/  @!P0 BRA `(.L_x_189) ;  /* 0x0000000800448947 */ /* 0x001fec0003800000 */
.L_x_210:
[----:B------:R-:W1:Y:S01]  /*6d80*/  SYNCS.PHASECHK.TRANS64.TRYWAIT P0, [R8+URZ], R5 ;  /* 0x00000005080075a7 */ /* 0x000e62000800017f */
[----:B------:R-:W-:-:S05]  /*6d90*/  VIADD R0, R3, 0x1 ;  /* 0x0000000103007836 */ /* 0x000fca0000000000 */
[----:B------:R-:W-:-:S04]  /*6da0*/  ISETP.NE.AND P1, PT, R0, 0xe, PT ;  /* 0x0000000e0000780c */ /* 0x000fc80003f25270 */
[----:B------:R-:W-:Y:S02]  /*6db0*/  SEL R3, RZ, 0x1, P1 ;  /* 0x00000001ff037807 */ /* 0x000fe40000800000 */
[----:B0-----:R-:W-:Y:S02]  /*6dc0*/  SEL R7, R0, RZ, P1 ;  /* 0x000000ff00077207 */ /* 0x001fe40000800000 */
[----:B------:R-:W-:-:S03]  /*6dd0*/  LOP3.LUT R6, R6, R3, RZ, 0x3c, !PT ;  /* 0x0000000306067212 */ /* 0x000fc600078e3cff */
[----:B------:R-:W-:Y:S01]  /*6de0*/  IMAD R9, R7, 0x8, R2 ;  /* 0x0000000807097824 */ /* 0x000fe200078e0202 */
[----:B------:R-:W-:Y:S01]  /*6df0*/  SHF.L.U32 R4, R6, 0x1f, RZ ;  /* 0x0000001f06047819 */ /* 0x000fe200000006ff */
[----:B-1----:R-:W-:Y:S06]  /*6e00*/  @!P0 BRA `(.L_x_190) ;  /* 0x0000000800348947 */ /* 0x002fec0003800000 */
.L_x_211:
[----:B------:R-:W1:Y:S01]  /*6e10*/  SYNCS.PHASECHK.TRANS64.TRYWAIT P0, [R9+URZ], R4 ;  /* 0x00000004090075a7 */ /* 0x000e62000800017f */
[----:B------:R-:W-:-:S05]  /*6e20*/  VIADD R0, R7, 0x1 ;  /* 0x0000000107007836 */ /* 0x000fca0000000000 */
[----:B------:R-:W-:-:S04]  /*6e30*/  ISETP.NE.AND P1, PT, R0, 0xe, PT ;  /* 0x0000000e0000780c */ /* 0x000fc80003f25270 */
[----:B------:R-:W-:Y:S02]  /*6e40*/  SEL R3, RZ, 0x1, P1 ;  /* 0x00000001ff037807 */ /* 0x000fe40000800000 */
[----:B------:R-:W-:Y:S02]  /*6e50*/  SEL R7, R0, RZ, P1 ;  /* 0x000000ff00077207 */ /* 0x000fe40000800000 */
[----:B------:R-:W-:-:S03]  /*6e60*/  LOP3.LUT R6, R6, R3, RZ, 0x3c, !PT ;  /* 0x0000000306067212 */ /* 0x000fc600078e3cff */
[----:B0-----:R-:W-:Y:S01]  /*6e70*/  IMAD R8, R7, 0x8, R2 ;  /* 0x0000000807087824 */ /* 0x001fe200078e0202 */
[----:B------:R-:W-:Y:S01]  /*6e80*/  SHF.L.U32 R5, R6, 0x1f, RZ ;  /* 0x0000001f06057819 */ /* 0x000fe200000006ff */
[----:B-1----:R-:W-:Y:S06]  /*6e90*/  @!P0 BRA `(.L_x_191) ;  /* 0x0000000800248947 */ /* 0x002fec0003800000 */
.L_x_212:
        /* <DEDUP_REMOVED lines=9> */
.L_x_213:
        /* <DEDUP_REMOVED lines=9> */
.L_x_214:
        /* <DEDUP_REMOVED lines=9> */
.L_x_215:
        /* <DEDUP_REMOVED lines=9> */
.L_x_216:
        /* <DEDUP_REMOVED lines=9> */
.L_x_217:
        /* <DEDUP_REMOVED lines=9> */
.L_x_218:
        /* <DEDUP_REMOVED lines=9> */
.L_x_219:
        /* <DEDUP_REMOVED lines=9> */
.L_x_220:
[----:B------:R-:W1:Y:S01]  /*7320*/  SYNCS.PHASECHK.TRANS64.TRYWAIT P0, [R8+URZ], R5 ;  /* 0x00000005080075a7 */ /* 0x000e62000800017f */
[----:B------:R-:W-:-:S05]  /*7330*/  VIADD R0, R7, 0x1 ;  /* 0x0000000107007836 */ /* 0x000fca0000000000 */
[----:B------:R-:W-:-:S04]  /*7340*/  ISETP.NE.AND P1, PT, R0, 0xe, PT ;  /* 0x0000000e0000780c */ /* 0x000fc80003f25270 */
[----:B------:R-:W-:Y:S02]  /*7350*/  SEL R3, RZ, 0x1, P1 ;  /* 0x00000001ff037807 */ /* 0x000fe40000800000 */
[----:B------:R-:W-:Y:S02]  /*7360*/  SEL R7, R0, RZ, P1 ;  /* 0x000000ff00077207 */ /* 0x000fe40000800000 */
[----:B0-----:R-:W-:-:S03]  /*7370*/  LOP3.LUT R9, R6, R3, RZ, 0x3c, !PT ;  /* 0x0000000306097212 */ /* 0x001fc600078e3cff */
[----:B------:R-:W-:Y:S01]  /*7380*/  IMAD R11, R7, 0x8, R2 ;  /* 0x00000008070b7824 */ /* 0x000fe200078e0202 */
[----:B------:R-:W-:Y:S01]  /*7390*/  SHF.L.U32 R6, R9, 0x1f, RZ ;  /* 0x0000001f09067819 */ /* 0x000fe200000006ff */
[----:B-1----:R-:W-:Y:S06]  /*73a0*/  @!P0 BRA `(.L_x_200) ;  /* 0x0000000400948947 */ /* 0x002fec0003800000 */
.L_x_221:
[----:B------:R-:W1:Y:S01]  /*73b0*/  SYNCS.PHASECHK.TRANS64.TRYWAIT P0, [R11+URZ], R6 ;  /* 0x000000060b0075a7 */ /* 0x000e62000800017f */
[----:B------:R-:W-:-:S05]  /*73c0*/  VIADD R0, R7, 0x1 ;  /* 0x0000000107007836 */ /* 0x000fca0000000000 */
[----:B------:R-:W-:-:S04]  /*73d0*/  ISETP.NE.AND P1, PT, R0, 0xe, PT ;  /* 0x0000000e0000780c */ /* 0x000fc80003f25270 */
[----:B------:R-:W-:Y:S02]  /*73e0*/  SEL R4, RZ, 0x1, P1 ;  /* 0x00000001ff047807 */ /* 0x000fe40000800000 */
[----:B------:R-:W-:Y:S02]  /*73f0*/  SEL R3, R0, RZ, P1 ;  /* 0x000000ff00037207 */ /* 0x000fe40000800000 */
[----:B------:R-:W-:Y:S01]  /*7400*/  LOP3.LUT R0, R9, R4, RZ, 0x3c, !PT ;  /* 0x0000000409007212 */ /* 0x000fe200078e3cff */
[----:B-1----:R-:W-:Y:S06]  /*7410*/  @!P0 BRA `(.L_x_201) ;  /* 0x00000004008c8947 */ /* 0x002fec0003800000 */
.L_x_222:
[----:B------:R-:W-:Y:S01]  /*7420*/  IMAD R3, R3, 0x8, R2 ;  /* 0x0000000803037824 */ /* 0x000fe200078e0202 */
[----:B------:R-:W-:-:S07]  /*7430*/  SHF.L.U32 R0, R0, 0x1f, RZ ;  /* 0x0000001f00007819 */ /* 0x000fce00000006ff */
.L_x_202:
[----:B--2---:R2:W3:Y:S02]  /*7440*/  SYNCS.PHASECHK.TRANS64.TRYWAIT P0, [R3+URZ], R0 ;  /* 0x00000000030075a7 */ /* 0x0044e4000800017f */
[----:B---3--:R-:W-:Y:S05]  /*7450*/  @!P0 NANOSLEEP.SYNCS 0x989680 ;  /* 0x009896800000895d */ /* 0x008fea0003900000 */
[----:B------:R-:W3:Y:S02]  /*7460*/  @!P0 SYNCS.PHASECHK.TRANS64 P0, [R3+URZ], R0 ;  /* 0x00000000030085a7 */ /* 0x000ee4000800007f */
[----:B---3--:R-:W-:Y:S05]  /*7470*/  @!P0 BRA `(.L_x_202) ;  /* 0xfffffffc00f08947 */ /* 0x008fea000383ffff */
.L_x_187:
[----:B------:R-:W-:Y:S05]  /*7480*/  BSYNC B0 ;  /* 0x0000000000007941 */ /* 0x000fea0003800000 */
.L_x_186:
[----:B------:R-:W-:Y:S05]  /*7490*/  EXIT ;  /* 0x000000000000794d */ /* 0x000fea0003800000 */
.L_x_22:
[----:B---3--:R3:W4:Y:S02]  /*74a0*/  SYNCS.PHASECHK.TRANS64.TRYWAIT P1, [R3+URZ], R0 ;  /* 0x00000000030075a7 */ /* 0x008724000802017f */
[----:B----4-:R-:W-:Y:S05]  /*74b0*/  @!P1 NANOSLEEP.SYNCS 0x989680 ;  /* 0x009896800000995d */ /* 0x010fea0003900000 */
[----:B------:R-:W4:Y:S02]  /*74c0*/  @!P1 SYNCS.PHASECHK.TRANS64 P1, [R3+URZ], R0 ;  /* 0x00000000030095a7 */ /* 0x000f24000802007f */
[----:B----4-:R-:W-:Y:S05]  /*74d0*/  @!P1 BRA `(.L_x_22) ;  /* 0xfffffffc00f09947 */ /* 0x010fea000383ffff */
[----:B------:R-:W-:Y:S05]  /*74e0*/  BRA `(.L_x_21) ;  /* 0xffffffa000647947 */ /* 0x000fea000383ffff */
.L_x_27:
[----:B-1----:R1:W2:Y:S02]  /*74f0*/  SYNCS.PHASECHK.TRANS64.TRYWAIT P1, [R5+URZ], R4 ;  /* 0x00000004050075a7 */ /* 0x0022a4000802017f */
[----:B--2---:R-:W-:Y:S05]  /*7500*/  @!P1 NANOSLEEP.SYNCS 0x989680 ;  /* 0x009896800000995d */ /* 0x004fea0003900000 */
[----:B------:R-:W2:Y:S02]  /*7510*/  @!P1 SYNCS.PHASECHK.TRANS64 P1, [R5+URZ], R4 ;  /* 0x00000004050095a7 */ /* 0x000ea4000802007f */
[----:B--2---:R-:W-:Y:S05]  /*7520*/  @!P1 BRA `(.L_x_27) ;  /* 0xfffffffc00f09947 */ /* 0x004fea000383ffff */
[----:B------:R-:W-:Y:S05]  /*7530*/  BRA `(.L_x_26) ;  /* 0xffffffa400147947 */ /* 0x000fea000383ffff */
.L_x_174:
[----:B------:R-:W-:Y:S01]  /*7540*/  BSSY B1, `(.L_x_203) ;  /* 0x0000006000017945 */ /* 0x000fe20003800000 */
[----:B------:R-:W-:-:S07]  /*7550*/  IMAD.MOV.U32 R15, RZ, RZ, -0x1 ;  /* 0xffffffffff0f7424 */ /* 0x000fce00078e00ff */
[----:B------:R-:W-:Y:S05]  /*7560*/  WARPSYNC.COLLECTIVE R15, `(.L_x_204) ;  /* 0x000000000f0c7348 */ /* 0x000fea0003c00000 */
[----:B------:R-:W-:Y:S02]  /*7570*/  ELECT P6, UR62, PT ;  /* 0x00000000003e782f */ /* 0x000fe400038c0000 */
[----:B------:R-:W-:Y:S01]  /*7580*/  MOV R14, UR62 ;  /* 0x0000003e000e7c02 */ /* 0x000fe20008000f00 */
[----:B------:R-:W-:Y:S10]  /*7590*/  ENDCOLLECTIVE ;  /* 0x000000000000791b */ /* 0x000ff40003800000 */
.L_x_204:
[----:B------:R-:W-:Y:S05]  /*75a0*/  BSYNC B1 ;  /* 0x0000000000017941 */ /* 0x000fea0003800000 */
.L_x_203:
[----:B------:R-:W-:Y:S05]  /*75b0*/  BRA `(.L_x_205) ;  /* 0xffffffe800d47947 */ /* 0x000fea000383ffff */
.L_x_177:
[----:B-1----:R1:W2:Y:S02]  /*75c0*/  SYNCS.PHASECHK.TRANS64.TRYWAIT P0, [R23+URZ+0x70], R14 ;  /* 0x0000700e170075a7 */ /* 0x0022a4000800017f */
[----:B--2---:R-:W-:Y:S05]  /*75d0*/  @!P0 NANOSLEEP.SYNCS 0x989680 ;  /* 0x009896800000895d */ /* 0x004fea0003900000 */
[----:B------:R-:W2:Y:S02]  /*75e0*/  @!P0 SYNCS.PHASECHK.TRANS64 P0, [R23+URZ+0x70], R14 ;  /* 0x0000700e170085a7 */ /* 0x000ea4000800007f */
[----:B--2---:R-:W-:Y:S05]  /*75f0*/  @!P0 BRA `(.L_x_177) ;  /* 0xfffffffc00f08947 */ /* 0x004fea000383ffff */
[----:B------:R-:W-:Y:S05]  /*7600*/  BRA `(.L_x_206) ;  /* 0xffffffec000c7947 */ /* 0x000fea000383ffff */
.L_x_185:
[----:B------:R-:W-:Y:S01]  /*7610*/  BSSY B0, `(.L_x_207) ;  /* 0x0000006000007945 */ /* 0x000fe20003800000 */
[----:B------:R-:W-:-:S07]  /*7620*/  IMAD.MOV.U32 R15, RZ, RZ, -0x1 ;  /* 0xffffffffff0f7424 */ /* 0x000fce00078e00ff */
[----:B------:R-:W-:Y:S05]  /*7630*/  WARPSYNC.COLLECTIVE R15, `(.L_x_208) ;  /* 0x000000000f0c7348 */ /* 0x000fea0003c00000 */
[----:B------:R-:W-:Y:S02]  /*7640*/  ELECT P6, UR62, PT ;  /* 0x00000000003e782f */ /* 0x000fe400038c0000 */
[----:B------:R-:W-:Y:S01]  /*7650*/  MOV R14, UR62 ;  /* 0x0000003e000e7c02 */ /* 0x000fe20008000f00 */
[----:B------:R-:W-:Y:S10]  /*7660*/  ENDCOLLECTIVE ;  /* 0x000000000000791b */ /* 0x000ff40003800000 */
.L_x_208:
[----:B------:R-:W-:Y:S05]  /*7670*/  BSYNC B0 ;  /* 0x0000000000007941 */ /* 0x000fea0003800000 */
.L_x_207:
[----:B------:R-:W-:Y:S05]  /*7680*/  BRA `(.L_x_209) ;  /* 0xfffffff400687947 */ /* 0x000fea000383ffff */
.L_x_189:
[----:B0-----:R0:W1:Y:S02]  /*7690*/  SYNCS.PHASECHK.TRANS64.TRYWAIT P0, [R7+URZ], R4 ;  /* 0x00000004070075a7 */ /* 0x001064000800017f */
[----:B-1----:R-:W-:Y:S05]  /*76a0*/  @!P0 NANOSLEEP.SYNCS 0x989680 ;  /* 0x009896800000895d */ /* 0x002fea0003900000 */
[----:B------:R-:W1:Y:S02]  /*76b0*/  @!P0 SYNCS.PHASECHK.TRANS64 P0, [R7+URZ], R4 ;  /* 0x00000004070085a7 */ /* 0x000e64000800007f */
[----:B-1----:R-:W-:Y:S05]  /*76c0*/  @!P0 BRA `(.L_x_189) ;  /* 0xfffffffc00f08947 */ /* 0x002fea000383ffff */
[----:B------:R-:W-:Y:S05]  /*76d0*/  BRA `(.L_x_210) ;  /* 0xfffffff400a87947 */ /* 0x000fea000383ffff */
.L_x_190:
[----:B0-----:R0:W1:Y:S02]  /*76e0*/  SYNCS.PHASECHK.TRANS64.TRYWAIT P0, [R8+URZ], R5 ;  /* 0x00000005080075a7 */ /* 0x001064000800017f */
[----:B-1----:R-:W-:Y:S05]  /*76f0*/  @!P0 NANOSLEEP.SYNCS 0x989680 ;  /* 0x009896800000895d */ /* 0x002fea0003900000 */
[----:B------:R-:W1:Y:S02]  /*7700*/  @!P0 SYNCS.PHASECHK.TRANS64 P0, [R8+URZ], R5 ;  /* 0x00000005080085a7 */ /* 0x000e64000800007f */
[----:B-1----:R-:W-:Y:S05]  /*7710*/  @!P0 BRA `(.L_x_190) ;  /* 0xfffffffc00f08947 */ /* 0x002fea000383ffff */
[----:B------:R-:W-:Y:S05]  /*7720*/  BRA `(.L_x_211) ;  /* 0xfffffff400b87947 */ /* 0x000fea000383ffff */
.L_x_191:
[----:B0-----:R0:W1:Y:S02]  /*7730*/  SYNCS.PHASECHK.TRANS64.TRYWAIT P0, [R9+URZ], R4 ;  /* 0x00000004090075a7 */ /* 0x001064000800017f */
[----:B-1----:R-:W-:Y:S05]  /*7740*/  @!P0 NANOSLEEP.SYNCS 0x989680 ;  /* 0x009896800000895d */ /* 0x002fea0003900000 */
[----:B------:R-:W1:Y:S02]  /*7750*/  @!P0 SYNCS.PHASECHK.TRANS64 P0, [R9+URZ], R4 ;  /* 0x00000004090085a7 */ /* 0x000e64000800007f */
[----:B-1----:R-:W-:Y:S05]  /*7760*/  @!P0 BRA `(.L_x_191) ;  /* 0xfffffffc00f08947 */ /* 0x002fea000383ffff */
[----:B------:R-:W-:Y:S05]  /*7770*/  BRA `(.L_x_212) ;  /* 0xfffffff400c87947 */ /* 0x000fea000383ffff */
.L_x_192:
[----:B0-----:R0:W1:Y:S02]  /*7780*/  SYNCS.PHASECHK.TRANS64.TRYWAIT P0, [R8+URZ], R5 ;  /* 0x00000005080075a7 */ /* 0x001064000800017f */
[----:B-1----:R-:W-:Y:S05]  /*7790*/  @!P0 NANOSLEEP.SYNCS 0x989680 ;  /* 0x009896800000895d */ /* 0x002fea0003900000 */
[----:B------:R-:W1:Y:S02]  /*77a0*/  @!P0 SYNCS.PHASECHK.TRANS64 P0, [R8+URZ], R5 ;  /* 0x00000005080085a7 */ /* 0x000e64000800007f */
[----:B-1----:R-:W-:Y:S05]  /*77b0*/  @!P0 BRA `(.L_x_192) ;  /* 0xfffffffc00f08947 */ /* 0x002fea000383ffff */
[----:B------:R-:W-:Y:S05]  /*77c0*/  BRA `(.L_x_213) ;  /* 0xfffffff400d87947 */ /* 0x000fea000383ffff */
.L_x_193:
[----:B0-----:R0:W1:Y:S02]  /*77d0*/  SYNCS.PHASECHK.TRANS64.TRYWAIT P0, [R9+URZ], R4 ;  /* 0x00000004090075a7 */ /* 0x001064000800017f */
[----:B-1----:R-:W-:Y:S05]  /*77e0*/  @!P0 NANOSLEEP.SYNCS 0x989680 ;  /* 0x009896800000895d */ /* 0x002fea0003900000 */
[----:B------:R-:W1:Y:S02]  /*77f0*/  @!P0 SYNCS.PHASECHK.TRANS64 P0, [R9+URZ], R4 ;  /* 0x00000004090085a7 */ /* 0x000e64000800007f */
[----:B-1----:R-:W-:Y:S05]  /*7800*/  @!P0 BRA `(.L_x_193) ;  /* 0xfffffffc00f08947 */ /* 0x002fea000383ffff */
[----:B------:R-:W-:Y:S05]  /*7810*/  BRA `(.L_x_214) ;  /* 0xfffffff400e87947 */ /* 0x000fea000383ffff */
.L_x_194:
[----:B0-----:R0:W1:Y:S02]  /*7820*/  SYNCS.PHASECHK.TRANS64.TRYWAIT P0, [R8+URZ], R5 ;  /* 0x00000005080075a7 */ /* 0x001064000800017f */
[----:B-1----:R-:W-:Y:S05]  /*7830*/  @!P0 NANOSLEEP.SYNCS 0x989680 ;  /* 0x009896800000895d */ /* 0x002fea0003900000 */
[----:B------:R-:W1:Y:S02]  /*7840*/  @!P0 SYNCS.PHASECHK.TRANS64 P0, [R8+URZ], R5 ;  /* 0x00000005080085a7 */ /* 0x000e64000800007f */
[----:B-1----:R-:W-:Y:S05]  /*7850*/  @!P0 BRA `(.L_x_194) ;  /* 0xfffffffc00f08947 */ /* 0x002fea000383ffff */
[----:B------:R-:W-:Y:S05]  /*7860*/  BRA `(.L_x_215) ;  /* 0xfffffff400f87947 */ /* 0x000fea000383ffff */
.L_x_195:
[----:B0-----:R0:W1:Y:S02]  /*7870*/  SYNCS.PHASECHK.TRANS64.TRYWAIT P0, [R9+URZ], R4 ;  /* 0x00000004090075a7 */ /* 0x001064000800017f */
[----:B-1----:R-:W-:Y:S05]  /*7880*/  @!P0 NANOSLEEP.SYNCS 0x989680 ;  /* 0x009896800000895d */ /* 0x002fea0003900000 */
[----:B------:R-:W1:Y:S02]  /*7890*/  @!P0 SYNCS.PHASECHK.TRANS64 P0, [R9+URZ], R4 ;  /* 0x00000004090085a7 */ /* 0x000e64000800007f */
[----:B-1----:R-:W-:Y:S05]  /*78a0*/  @!P0 BRA `(.L_x_195) ;  /* 0xfffffffc00f08947 */ /* 0x002fea000383ffff */
[----:B------:R-:W-:Y:S05]  /*78b0*/  BRA `(.L_x_216) ;  /* 0xfffffff800087947 */ /* 0x000fea000383ffff */
.L_x_196:
[----:B0-----:R0:W1:Y:S02]  /*78c0*/  SYNCS.PHASECHK.TRANS64.TRYWAIT P0, [R8+URZ], R5 ;  /* 0x00000005080075a7 */ /* 0x001064000800017f */
[----:B-1----:R-:W-:Y:S05]  /*78d0*/  @!P0 NANOSLEEP.SYNCS 0x989680 ;  /* 0x009896800000895d */ /* 0x002fea0003900000 */
[----:B------:R-:W1:Y:S02]  /*78e0*/  @!P0 SYNCS.PHASECHK.TRANS64 P0, [R8+URZ], R5 ;  /* 0x00000005080085a7 */ /* 0x000e64000800007f */
[----:B-1----:R-:W-:Y:S05]  /*78f0*/  @!P0 BRA `(.L_x_196) ;  /* 0xfffffffc00f08947 */ /* 0x002fea000383ffff */
[----:B------:R-:W-:Y:S05]  /*7900*/  BRA `(.L_x_217) ;  /* 0xfffffff800187947 */ /* 0x000fea000383ffff */
.L_x_197:
[----:B0-----:R0:W1:Y:S02]  /*7910*/  SYNCS.PHASECHK.TRANS64.TRYWAIT P0, [R9+URZ], R4 ;  /* 0x00000004090075a7 */ /* 0x001064000800017f */
[----:B-1----:R-:W-:Y:S05]  /*7920*/  @!P0 NANOSLEEP.SYNCS 0x989680 ;  /* 0x009896800000895d */ /* 0x002fea0003900000 */
[----:B------:R-:W1:Y:S02]  /*7930*/  @!P0 SYNCS.PHASECHK.TRANS64 P0, [R9+URZ], R4 ;  /* 0x00000004090085a7 */ /* 0x000e64000800007f */
[----:B-1----:R-:W-:Y:S05]  /*7940*/  @!P0 BRA `(.L_x_197) ;  /* 0xfffffffc00f08947 */ /* 0x002fea000383ffff */
[----:B------:R-:W-:Y:S05]  /*7950*/  BRA `(.L_x_218) ;  /* 0xfffffff800287947 */ /* 0x000fea000383ffff */
.L_x_198:
[----:B0-----:R0:W1:Y:S02]  /*7960*/  SYNCS.PHASECHK.TRANS64.TRYWAIT P0, [R8+URZ], R5 ;  /* 0x00000005080075a7 */ /* 0x001064000800017f */
[----:B-1----:R-:W-:Y:S05]  /*7970*/  @!P0 NANOSLEEP.SYNCS 0x989680 ;  /* 0x009896800000895d */ /* 0x002fea0003900000 */
[----:B------:R-:W1:Y:S02]  /*7980*/  @!P0 SYNCS.PHASECHK.TRANS64 P0, [R8+URZ], R5 ;  /* 0x00000005080085a7 */ /* 0x000e64000800007f */
[----:B-1----:R-:W-:Y:S05]  /*7990*/  @!P0 BRA `(.L_x_198) ;  /* 0xfffffffc00f08947 */ /* 0x002fea000383ffff */
[----:B------:R-:W-:Y:S05]  /*79a0*/  BRA `(.L_x_219) ;  /* 0xfffffff800387947 */ /* 0x000fea000383ffff */
.L_x_199:
[----:B0-----:R0:W1:Y:S02]  /*79b0*/  SYNCS.PHASECHK.TRANS64.TRYWAIT P0, [R9+URZ], R4 ;  /* 0x00000004090075a7 */ /* 0x001064000800017f */
[----:B-1----:R-:W-:Y:S05]  /*79c0*/  @!P0 NANOSLEEP.SYNCS 0x989680 ;  /* 0x009896800000895d */ /* 0x002fea0003900000 */
[----:B------:R-:W1:Y:S02]  /*79d0*/  @!P0 SYNCS.PHASECHK.TRANS64 P0, [R9+URZ], R4 ;  /* 0x00000004090085a7 */ /* 0x000e64000800007f */
[----:B-1----:R-:W-:Y:S05]  /*79e0*/  @!P0 BRA `(.L_x_199) ;  /* 0xfffffffc00f08947 */ /* 0x002fea000383ffff */
[----:B------:R-:W-:Y:S05]  /*79f0*/  BRA `(.L_x_220) ;  /* 0xfffffff800487947 */ /* 0x000fea000383ffff */
.L_x_200:
[----:B0-----:R0:W1:Y:S02]  /*7a00*/  SYNCS.PHASECHK.TRANS64.TRYWAIT P0, [R8+URZ], R5 ;  /* 0x00000005080075a7 */ /* 0x001064000800017f */
[----:B-1----:R-:W-:Y:S05]  /*7a10*/  @!P0 NANOSLEEP.SYNCS 0x989680 ;  /* 0x009896800000895d */ /* 0x002fea0003900000 */
[----:B------:R-:W1:Y:S02]  /*7a20*/  @!P0 SYNCS.PHASECHK.TRANS64 P0, [R8+URZ], R5 ;  /* 0x00000005080085a7 */ /* 0x000e64000800007f */
[----:B-1----:R-:W-:Y:S05]  /*7a30*/  @!P0 BRA `(.L_x_200) ;  /* 0xfffffffc00f08947 */ /* 0x002fea000383ffff */
[----:B------:R-:W-:Y:S05]  /*7a40*/  BRA `(.L_x_221) ;  /* 0xfffffff800587947 */ /* 0x000fea000383ffff */
.L_x_201:
[----:B-1----:R1:W2:Y:S02]  /*7a50*/  SYNCS.PHASECHK.TRANS64.TRYWAIT P0, [R11+URZ], R6 ;  /* 0x000000060b0075a7 */ /* 0x0022a4000800017f */
[----:B--2---:R-:W-:Y:S05]  /*7a60*/  @!P0 NANOSLEEP.SYNCS 0x989680 ;  /* 0x009896800000895d */ /* 0x004fea0003900000 */
[----:B------:R-:W2:Y:S02]  /*7a70*/  @!P0 SYNCS.PHASECHK.TRANS64 P0, [R11+URZ], R6 ;  /* 0x000000060b0085a7 */ /* 0x000ea4000800007f */
[----:B--2---:R-:W-:Y:S05]  /*7a80*/  @!P0 BRA `(.L_x_201) ;  /* 0xfffffffc00f08947 */ /* 0x004fea000383ffff */
[----:B------:R-:W-:Y:S05]  /*7a90*/  BRA `(.L_x_222) ;  /* 0xfffffff800607947 */ /* 0x000fea000383ffff */
.L_x_223:
[----:B------:R-:W-:-:S00]  /*7aa0*/  BRA `(.L_x_223) ;  /* 0xfffffffc00fc7947 */ /* 0x000fc0000383ffff */
[----:B------:R-:W-:-:S00]  /*7ab0*/  NOP ;  /* 0x0000000000007918 */ /* 0x000fc00000000000 */
        /* <DEDUP_REMOVED lines=12> */
.L_x_224:


//--------------------- .nv.global.init           --------------------------
	.section	.nv.global.init,"aw",@progbits
.nv.global.init:
	.type		$str$22,@object
	.size		$str$22,($str$23 - $str$22)
$str$22:
        /*0000*/ 	.byte	0x6b, 0x5f, 0x74, 0x69, 0x6c, 0x65, 0x5f, 0x63, 0x6f, 0x75, 0x6e, 0x74, 0x20, 0x3e, 0x3d, 0x20
        /*0010*/ 	.byte	0x31, 0x00
	.type		$str$23,@object
	.size		$str$23,(__unnamed_1 - $str$23)
$str$23:
        /*0012*/ 	.byte	0x2f, 0x74, 0x6d, 0x70, 0x2f, 0x63, 0x75, 0x74, 0x6c, 0x61, 0x73, 0x73, 0x5f, 0x73, 0x77, 0x65
        /*0022*/ 	.byte	0x65, 0x70, 0x5f, 0x73, 0x72, 0x63, 0x2f, 0x69, 0x6e, 0x63, 0x6c, 0x75, 0x64, 0x65, 0x2f, 0x63
        /*0032*/ 	.byte	0x75, 0x74, 0x6c, 0x61, 0x73, 0x73, 0x2f, 0x67, 0x65, 0x6d, 0x6d, 0x2f, 0x63, 0x6f, 0x6c, 0x6c
        /*0042*/ 	.byte	0x65, 0x63, 0x74, 0x69, 0x76, 0x65, 0x2f, 0x73, 0x6d, 0x39, 0x30, 0x5f, 0x6d, 0x6d, 0x61, 0x5f
        /*0052*/ 	.byte	0x74, 0x6d, 0x61, 0x5f, 0x67, 0x6d, 0x6d, 0x61, 0x5f, 0x73, 0x73, 0x5f, 0x77, 0x61, 0x72, 0x70
        /*0062*/ 	.byte	0x73, 0x70, 0x65, 0x63, 0x69, 0x61, 0x6c, 0x69, 0x7a, 0x65, 0x64, 0x2e, 0x68, 0x70, 0x70, 0x00
	.type		__unnamed_1,@object
	.size		__unnamed_1,(.L_0 - __unnamed_1)
__unnamed_1:
        /*0072*/ 	.byte	0x76, 0x6f, 0x69, 0x64, 0x20, 0x63, 0x75, 0x74, 0x6c, 0x61, 0x73, 0x73, 0x3a, 0x3a, 0x67, 0x65
        /* <DEDUP_REMOVED lines=172> */
        /*0b42*/ 	.byte	0x69, 0x64, 0x65, 0x6e, 0x74, 0x69, 0x74, 0x79, 0x5d, 0x00
.L_0:


//--------------------- .nv.shared._ZN7cutlass13device_kernelINS_4gemm6kernel13GemmUniversalIN4cute5tupleIJiiiiEEENS1_10collective13CollectiveMmaINS1_34MainloopSm90TmaGmmaWarpSpecializedILi14ENS5_IJNS4_1CILi8EEENSA_ILi1EEESC_EEENS1_35KernelTmaWarpSpecializedCooperativeEEENS5_IJNSA_ILi128EEESG_NSA_ILi64EEEEEEaNS5_IJlSC_lEEEaSJ_NS4_8TiledMMAINS4_8MMA_AtomIJNS4_4SM904GMMA27MMA_64x128x32_S32S8S8_SS_TNEEEENS4_6LayoutINS5_IJNSA_ILi2EEESC_SC_EEENS5_IJSC_NSA_ILi0EEEST_EEEEENS5_IJNS4_10UnderscoreESW_SW_EEEEENS4_13SM90_TMA_LOADENS4_14ComposedLayoutINS4_7SwizzleILi2ELi4ELi3EEENS4_18smem_ptr_flag_bitsILi8EEENSQ_INS5_IJSB_SH_EEENS5_IJSH_SC_EEEEEEEvNS4_8identityENS4_23SM90_TMA_LOAD_MULTICASTES18_vS19_EENS_8epilogue10collective6detail29Sm90TmaWarpSpecializedAdapterINS1D_15DefaultEpilogueIaSJ_SJ_NS1C_6thread17LinearCombinationIaLi1EiiLNS1H_9ScaleType4KindE0ELNS_15FloatRoundStyleE2EaEENS1_15EpilogueDefaultEEEEEvvEEEEvNT_6ParamsE --------------------------
	.section	.nv.shared._ZN7cutlass13device_kernelINS_4gemm6kernel13GemmUniversalIN4cute5tupleIJiiiiEEENS1_10collective13CollectiveMmaINS1_34MainloopSm90TmaGmmaWarpSpecializedILi14ENS5_IJNS4_1CILi8EEENSA_ILi1EEESC_EEENS1_35KernelTmaWarpSpecializedCooperativeEEENS5_IJNSA_ILi128EEESG_NSA_ILi64EEEEEEaNS5_IJlSC_lEEEaSJ_NS4_8TiledMMAINS4_8MMA_AtomIJNS4_4SM904GMMA27MMA_64x128x32_S32S8S8_SS_TNEEEENS4_6LayoutINS5_IJNSA_ILi2EEESC_SC_EEENS5_IJSC_NSA_ILi0EEEST_EEEEENS5_IJNS4_10UnderscoreESW_SW_EEEEENS4_13SM90_TMA_LOADENS4_14ComposedLayoutINS4_7SwizzleILi2ELi4ELi3EEENS4_18smem_ptr_flag_bitsILi8EEENSQ_INS5_IJSB_SH_EEENS5_IJSH_SC_EEEEEEEvNS4_8identityENS4_23SM90_TMA_LOAD_MULTICASTES18_vS19_EENS_8epilogue10collective6detail29Sm90TmaWarpSpecializedAdapterINS1D_15DefaultEpilogueIaSJ_SJ_NS1C_6thread17LinearCombinationIaLi1EiiLNS1H_9ScaleType4KindE0ELNS_15FloatRoundStyleE2EaEENS1_15EpilogueDefaultEEEEEvvEEEEvNT_6ParamsE,"aw",@nobits
	.sectionflags	@""
	.align	16
	.zero		1024


//--------------------- .nv.shared.reserved.0     --------------------------
	.section	.nv.shared.reserved.0,"aw",@nobits
	.weak		__nv_reservedSMEM_offset_0_alias
	.size		__nv_reservedSMEM_offset_0_alias, 0, 0
	.other		__nv_reservedSMEM_offset_0_alias,@"STO_CUDA_RESERVED_SHARED STV_DEFAULT"
__nv_reservedSMEM_offset_0_alias:
	.zero		0


//--------------------- .nv.global                --------------------------
	.section	.nv.global,"aw",@nobits
.nv.global:
	.type		_ZN40_INTERNAL_7c90837c_4_k_cu_0235f64d_258984cute1_E,@object
	.size		_ZN40_INTERNAL_7c90837c_4_k_cu_0235f64d_258984cute1_E,(_ZN40_INTERNAL_7c90837c_4_k_cu_0235f64d_258984cuda3std3__45__cpo6cbeginE - _ZN40_INTERNAL_7c90837c_4_k_cu_0235f64d_258984cute1_E)
_ZN40_INTERNAL_7c90837c_4_k_cu_0235f64d_258984cute1_E:
	.zero		1
	.type		_ZN40_INTERNAL_7c90837c_4_k_cu_0235f64d_258984cuda3std3__45__cpo6cbeginE,@object
	.size		_ZN40_INTERNAL_7c90837c_4_k_cu_0235f64d_258984cuda3std3__45__cpo6cbeginE,(_ZN40_INTERNAL_7c90837c_4_k_cu_0235f64d_258984cuda3std3__48in_placeE - _ZN40_INTERNAL_7c90837c_4_k_cu_0235f64d_258984cuda3std3__45__cpo6cbeginE)
_ZN40_INTERNAL_7c90837c_4_k_cu_0235f64d_258984cuda3std3__45__cpo6cbeginE:
	.zero		1
	.type		_ZN40_INTERNAL_7c90837c_4_k_cu_0235f64d_258984cuda3std3__48in_placeE,@object
	.size		_ZN40_INTERNAL_7c90837c_4_k_cu_0235f64d_258984cuda3std3__48in_placeE,(_ZN40_INTERNAL_7c90837c_4_k_cu_0235f64d_258984cuda3std6ranges3__45__cpo9iter_moveE - _ZN40_INTERNAL_7c90837c_4_k_cu_0235f64d_258984cuda3std3__48in_placeE)
_ZN40_INTERNAL_7c90837c_4_k_cu_0235f64d_258984cuda3std3__48in_placeE:
	.zero		1
	.type		_ZN40_INTERNAL_7c90837c_4_k_cu_0235f64d_258984cuda3std6ranges3__45__cpo9iter_moveE,@object
	.size		_ZN40_INTERNAL_7c90837c_4_k_cu_0235f64d_258984cuda3std6ranges3__45__cpo9iter_moveE,(_ZN40_INTERNAL_7c90837c_4_k_cu_0235f64d_258984cuda3std3__45__cpo5beginE - _ZN40_INTERNAL_7c90837c_4_k_cu_0235f64d_258984cuda3std6ranges3__45__cpo9iter_moveE)
_ZN40_INTERNAL_7c90837c_4_k_cu_0235f64d_258984cuda3std6ranges3__45__cpo9iter_moveE:
	.zero		1
	.type		_ZN40_INTERNAL_7c90837c_4_k_cu_0235f64d_258984cuda3std3__45__cpo5beginE,@object
	.size		_ZN40_INTERNAL_7c90837c_4_k_cu_0235f64d_258984cuda3std3__45__cpo5beginE,(_ZN40_INTERNAL_7c90837c_4_k_cu_0235f64d_258984cuda3std3__442_GLOBAL__N__7c90837c_4_k_cu_0235f64d_258986ignoreE - _ZN40_INTERNAL_7c90837c_4_k_cu_0235f64d_258984cuda3std3__45__cpo5beginE)
_ZN40_INTERNAL_7c90837c_4_k_cu_0235f64d_258984cuda3std3__45__cpo5beginE:
	.zero		1
	.type		_ZN40_INTERNAL_7c90837c_4_k_cu_0235f64d_258984cuda3std3__442_GLOBAL__N__7c90837c_4_k_cu_0235f64d_258986ignoreE,@object
	.size		_ZN40_INTERNAL_7c90837c_4_k_cu_0235f64d_258984cuda3std3__442_GLOBAL__N__7c90837c_4_k_cu_0235f64d_258986ignoreE,(_ZN40_INTERNAL_7c90837c_4_k_cu_0235f64d_258984cute7productE - _ZN40_INTERNAL_7c90837c_4_k_cu_0235f64d_258984cuda3std3__442_GLOBAL__N__7c90837c_4_k_cu_0235f64d_258986ignoreE)
_ZN40_INTERNAL_7c90837c_4_k_cu_0235f64d_258984cuda3std3__442_GLOBAL__N__7c90837c_4_k_cu_0235f64d_258986ignoreE:
	.zero		1
	.type		_ZN40_INTERNAL_7c90837c_4_k_cu_0235f64d_258984cute7productE,@object
	.size		_ZN40_INTERNAL_7c90837c_4_k_cu_0235f64d_258984cute7productE,(_ZN40_INTERNAL_7c90837c_4_k_cu_0235f64d_258984cuda3std3__45__cpo3endE - _ZN40_INTERNAL_7c90837c_4_k_cu_0235f64d_258984cute7productE)
_ZN40_INTERNAL_7c90837c_4_k_cu_0235f64d_258984cute7productE:
	.zero		1
	.type		_ZN40_INTERNAL_7c90837c_4_k_cu_0235f64d_258984cuda3std3__45__cpo3endE,@object
	.size		_ZN40_INTERNAL_7c90837c_4_k_cu_0235f64d_258984cuda3std3__45__cpo3endE,(_ZN40_INTERNAL_7c90837c_4_k_cu_0235f64d_258984cuda3std3__419piecewise_constructE - _ZN40_INTERNAL_7c90837c_4_k_cu_0235f64d_258984cuda3std3__45__cpo3endE)
_ZN40_INTERNAL_7c90837c_4_k_cu_0235f64d_258984cuda3std3__45__cpo3endE:
	.zero		1
	.type		_ZN40_INTERNAL_7c90837c_4_k_cu_0235f64d_258984cuda3std3__419piecewise_constructE,@object
	.size		_ZN40_INTERNAL_7c90837c_4_k_cu_0235f64d_258984cuda3std3__419piecewise_constructE,(_ZN40_INTERNAL_7c90837c_4_k_cu_0235f64d_258984cuda3std3__45__cpo4cendE - _ZN40_INTERNAL_7c90837c_4_k_cu_0235f64d_258984cuda3std3__419piecewise_constructE)
_ZN40_INTERNAL_7c90837c_4_k_cu_0235f64d_258984cuda3std3__419piecewise_constructE:
	.zero		1
	.type		_ZN40_INTERNAL_7c90837c_4_k_cu_0235f64d_258984cuda3std3__45__cpo4cendE,@object
	.size		_ZN40_INTERNAL_7c90837c_4_k_cu_0235f64d_258984cuda3std3__45__cpo4cendE,(_ZN40_INTERNAL_7c90837c_4_k_cu_0235f64d_258984cuda3std6ranges3__45__cpo4swapE - _ZN40_INTERNAL_7c90837c_4_k_cu_0235f64d_258984cuda3std3__45__cpo4cendE)
_ZN40_INTERNAL_7c90837c_4_k_cu_0235f64d_258984cuda3std3__45__cpo4cendE:
	.zero		1
	.type		_ZN40_INTERNAL_7c90837c_4_k_cu_0235f64d_258984cuda3std6ranges3__45__cpo4swapE,@object
	.size		_ZN40_INTERNAL_7c90837c_4_k_cu_0235f64d_258984cuda3std6ranges3__45__cpo4swapE,(.L_8 - _ZN40_INTERNAL_7c90837c_4_k_cu_0235f64d_258984cuda3std6ranges3__45__cpo4swapE)
_ZN40_INTERNAL_7c90837c_4_k_cu_0235f64d_258984cuda3std6ranges3__45__cpo4swapE:
	.zero		1
.L_8:


//--------------------- .nv.constant0._ZN7cutlass13device_kernelINS_4gemm6kernel13GemmUniversalIN4cute5tupleIJiiiiEEENS1_10collective13CollectiveMmaINS1_34MainloopSm90TmaGmmaWarpSpecializedILi14ENS5_IJNS4_1CILi8EEENSA_ILi1EEESC_EEENS1_35KernelTmaWarpSpecializedCooperativeEEENS5_IJNSA_ILi128EEESG_NSA_ILi64EEEEEEaNS5_IJlSC_lEEEaSJ_NS4_8TiledMMAINS4_8MMA_AtomIJNS4_4SM904GMMA27MMA_64x128x32_S32S8S8_SS_TNEEEENS4_6LayoutINS5_IJNSA_ILi2EEESC_SC_EEENS5_IJSC_NSA_ILi0EEEST_EEEEENS5_IJNS4_10UnderscoreESW_SW_EEEEENS4_13SM90_TMA_LOADENS4_14ComposedLayoutINS4_7SwizzleILi2ELi4ELi3EEENS4_18smem_ptr_flag_bitsILi8EEENSQ_INS5_IJSB_SH_EEENS5_IJSH_SC_EEEEEEEvNS4_8identityENS4_23SM90_TMA_LOAD_MULTICASTES18_vS19_EENS_8epilogue10collective6detail29Sm90TmaWarpSpecializedAdapterINS1D_15DefaultEpilogueIaSJ_SJ_NS1C_6thread17LinearCombinationIaLi1EiiLNS1H_9ScaleType4KindE0ELNS_15FloatRoundStyleE2EaEENS1_15EpilogueDefaultEEEEEvvEEEEvNT_6ParamsE --------------------------
	.section	.nv.constant0._ZN7cutlass13device_kernelINS_4gemm6kernel13GemmUniversalIN4cute5tupleIJiiiiEEENS1_10collective13CollectiveMmaINS1_34MainloopSm90TmaGmmaWarpSpecializedILi14ENS5_IJNS4_1CILi8EEENSA_ILi1EEESC_EEENS1_35KernelTmaWarpSpecializedCooperativeEEENS5_IJNSA_ILi128EEESG_NSA_ILi64EEEEEEaNS5_IJlSC_lEEEaSJ_NS4_8TiledMMAINS4_8MMA_AtomIJNS4_4SM904GMMA27MMA_64x128x32_S32S8S8_SS_TNEEEENS4_6LayoutINS5_IJNSA_ILi2EEESC_SC_EEENS5_IJSC_NSA_ILi0EEEST_EEEEENS5_IJNS4_10UnderscoreESW_SW_EEEEENS4_13SM90_TMA_LOADENS4_14ComposedLayoutINS4_7SwizzleILi2ELi4ELi3EEENS4_18smem_ptr_flag_bitsILi8EEENSQ_INS5_IJSB_SH_EEENS5_IJSH_SC_EEEEEEEvNS4_8identityENS4_23SM90_TMA_LOAD_MULTICASTES18_vS19_EENS_8epilogue10collective6detail29Sm90TmaWarpSpecializedAdapterINS1D_15DefaultEpilogueIaSJ_SJ_NS1C_6thread17LinearCombinationIaLi1EiiLNS1H_9ScaleType4KindE0ELNS_15FloatRoundStyleE2EaEENS1_15EpilogueDefaultEEEEEvvEEEEvNT_6ParamsE,"a",@progbits
	.sectionflags	@""
	.align	4
.nv.constant0._ZN7cutlass13device_kernelINS_4gemm6kernel13GemmUniversalIN4cute5tupleIJiiiiEEENS1_10collective13CollectiveMmaINS1_34MainloopSm90TmaGmmaWarpSpecializedILi14ENS5_IJNS4_1CILi8EEENSA_ILi1EEESC_EEENS1_35KernelTmaWarpSpecializedCooperativeEEENS5_IJNSA_ILi128EEESG_NSA_ILi64EEEEEEaNS5_IJlSC_lEEEaSJ_NS4_8TiledMMAINS4_8MMA_AtomIJNS4_4SM904GMMA27MMA_64x128x32_S32S8S8_SS_TNEEEENS4_6LayoutINS5_IJNSA_ILi2EEESC_SC_EEENS5_IJSC_NSA_ILi0EEEST_EEEEENS5_IJNS4_10UnderscoreESW_SW_EEEEENS4_13SM90_TMA_LOADENS4_14ComposedLayoutINS4_7SwizzleILi2ELi4ELi3EEENS4_18smem_ptr_flag_bitsILi8EEENSQ_INS5_IJSB_SH_EEENS5_IJSH_SC_EEEEEEEvNS4_8identityENS4_23SM90_TMA_LOAD_MULTICASTES18_vS19_EENS_8epilogue10collective6detail29Sm90TmaWarpSpecializedAdapterINS1D_15DefaultEpilogueIaSJ_SJ_NS1C_6thread17LinearCombinationIaLi1EiiLNS1H_9ScaleType4KindE0ELNS_15FloatRoundStyleE2EaEENS1_15EpilogueDefaultEEEEEvvEEEEvNT_6ParamsE:
	.zero		1664


//--------------------- SYMBOLS --------------------------

	.type		.nv.reservedSmem.offset0,@object
	.size		.nv.reservedSmem.offset0,0x4
	.type		__assertfail,@function
